//
// Generated by NVIDIA NVVM Compiler
//
// Compiler Build ID: CL-36424714
// Cuda compilation tools, release 13.0, V13.0.88
// Based on NVVM 20.0.0
//

.version 9.0
.target sm_100
.address_size 64

	// .globl	_Z11setupKernelP17curandStateXORWOW
.extern .func  (.param .b64 func_retval0) malloc
(
	.param .b64 malloc_param_0
)
;
.func  (.param .b64 func_retval0) __internal_accurate_pow
(
	.param .b64 __internal_accurate_pow_param_0,
	.param .b64 __internal_accurate_pow_param_1
)
;
.global .align 4 .b8 precalc_xorwow_matrix[102400];
.global .align 4 .b8 precalc_xorwow_offset_matrix[102400];
.global .align 4 .b8 mrg32k3aM1[2304];
.global .align 4 .b8 mrg32k3aM2[2304];
.global .align 4 .b8 mrg32k3aM1SubSeq[2016];
.global .align 4 .b8 mrg32k3aM2SubSeq[2016];
.global .align 4 .b8 mrg32k3aM1Seq[2304];
.global .align 4 .b8 mrg32k3aM2Seq[2304];
.const .align 8 .b8 __cr_lgamma_table[72];

.visible .entry _Z11setupKernelP17curandStateXORWOW(
	.param .u64 .ptr .align 1 _Z11setupKernelP17curandStateXORWOW_param_0
)
{
	.reg .pred 	%p<24>;
	.reg .b32 	%r<406>;
	.reg .b64 	%rd<18>;

	ld.param.u64 	%rd8, [_Z11setupKernelP17curandStateXORWOW_param_0];
	cvta.to.global.u64 	%rd9, %rd8;
	mov.u32 	%r182, %tid.x;
	mov.u32 	%r183, %ctaid.x;
	mov.u32 	%r184, %ntid.x;
	mad.lo.s32 	%r185, %r183, %r184, %r182;
	cvt.s64.s32 	%rd17, %r185;
	mul.wide.s32 	%rd10, %r185, 48;
	add.s64 	%rd2, %rd9, %rd10;
	mov.b32 	%r186, 1593684748;
	mov.b32 	%r187, 832094735;
	st.global.v2.u32 	[%rd2], {%r187, %r186};
	mov.b32 	%r188, -123459836;
	mov.b32 	%r189, 1111207954;
	st.global.v2.u32 	[%rd2+8], {%r189, %r188};
	mov.b32 	%r190, 1476011280;
	mov.b32 	%r191, -589760388;
	st.global.v2.u32 	[%rd2+16], {%r191, %r190};
	setp.eq.s32 	%p1, %r185, 0;
	@%p1 bra 	$L__BB0_42;
	mov.b32 	%r312, 0;
	mov.u64 	%rd12, precalc_xorwow_matrix;
$L__BB0_2:
	and.b64  	%rd4, %rd17, 3;
	setp.eq.s64 	%p2, %rd4, 0;
	@%p2 bra 	$L__BB0_41;
	mul.wide.u32 	%rd11, %r312, 3200;
	add.s64 	%rd5, %rd12, %rd11;
	cvt.u32.u64 	%r2, %rd4;
	mov.b32 	%r313, 0;
$L__BB0_4:
	mov.b32 	%r326, 0;
	mov.u32 	%r327, %r326;
	mov.u32 	%r328, %r326;
	mov.u32 	%r329, %r326;
	mov.u32 	%r330, %r326;
	mov.u32 	%r319, %r326;
$L__BB0_5:
	mul.wide.u32 	%rd13, %r319, 4;
	add.s64 	%rd14, %rd2, %rd13;
	ld.global.u32 	%r10, [%rd14+4];
	shl.b32 	%r11, %r319, 5;
	mov.b32 	%r325, 0;
$L__BB0_6:
	.pragma "nounroll";
	shr.u32 	%r196, %r10, %r325;
	and.b32  	%r197, %r196, 1;
	setp.eq.b32 	%p3, %r197, 1;
	not.pred 	%p4, %p3;
	add.s32 	%r198, %r11, %r325;
	mul.lo.s32 	%r199, %r198, 5;
	mul.wide.u32 	%rd15, %r199, 4;
	add.s64 	%rd6, %rd5, %rd15;
	@%p4 bra 	$L__BB0_8;
	ld.global.u32 	%r200, [%rd6];
	xor.b32  	%r330, %r330, %r200;
	ld.global.u32 	%r201, [%rd6+4];
	xor.b32  	%r329, %r329, %r201;
	ld.global.u32 	%r202, [%rd6+8];
	xor.b32  	%r328, %r328, %r202;
	ld.global.u32 	%r203, [%rd6+12];
	xor.b32  	%r327, %r327, %r203;
	ld.global.u32 	%r204, [%rd6+16];
	xor.b32  	%r326, %r326, %r204;
$L__BB0_8:
	and.b32  	%r206, %r196, 2;
	setp.eq.s32 	%p5, %r206, 0;
	@%p5 bra 	$L__BB0_10;
	ld.global.u32 	%r207, [%rd6+20];
	xor.b32  	%r330, %r330, %r207;
	ld.global.u32 	%r208, [%rd6+24];
	xor.b32  	%r329, %r329, %r208;
	ld.global.u32 	%r209, [%rd6+28];
	xor.b32  	%r328, %r328, %r209;
	ld.global.u32 	%r210, [%rd6+32];
	xor.b32  	%r327, %r327, %r210;
	ld.global.u32 	%r211, [%rd6+36];
	xor.b32  	%r326, %r326, %r211;
$L__BB0_10:
	and.b32  	%r213, %r196, 4;
	setp.eq.s32 	%p6, %r213, 0;
	@%p6 bra 	$L__BB0_12;
	ld.global.u32 	%r214, [%rd6+40];
	xor.b32  	%r330, %r330, %r214;
	ld.global.u32 	%r215, [%rd6+44];
	xor.b32  	%r329, %r329, %r215;
	ld.global.u32 	%r216, [%rd6+48];
	xor.b32  	%r328, %r328, %r216;
	ld.global.u32 	%r217, [%rd6+52];
	xor.b32  	%r327, %r327, %r217;
	ld.global.u32 	%r218, [%rd6+56];
	xor.b32  	%r326, %r326, %r218;
$L__BB0_12:
	and.b32  	%r220, %r196, 8;
	setp.eq.s32 	%p7, %r220, 0;
	@%p7 bra 	$L__BB0_14;
	ld.global.u32 	%r221, [%rd6+60];
	xor.b32  	%r330, %r330, %r221;
	ld.global.u32 	%r222, [%rd6+64];
	xor.b32  	%r329, %r329, %r222;
	ld.global.u32 	%r223, [%rd6+68];
	xor.b32  	%r328, %r328, %r223;
	ld.global.u32 	%r224, [%rd6+72];
	xor.b32  	%r327, %r327, %r224;
	ld.global.u32 	%r225, [%rd6+76];
	xor.b32  	%r326, %r326, %r225;
$L__BB0_14:
	and.b32  	%r227, %r196, 16;
	setp.eq.s32 	%p8, %r227, 0;
	@%p8 bra 	$L__BB0_16;
	ld.global.u32 	%r228, [%rd6+80];
	xor.b32  	%r330, %r330, %r228;
	ld.global.u32 	%r229, [%rd6+84];
	xor.b32  	%r329, %r329, %r229;
	ld.global.u32 	%r230, [%rd6+88];
	xor.b32  	%r328, %r328, %r230;
	ld.global.u32 	%r231, [%rd6+92];
	xor.b32  	%r327, %r327, %r231;
	ld.global.u32 	%r232, [%rd6+96];
	xor.b32  	%r326, %r326, %r232;
$L__BB0_16:
	and.b32  	%r234, %r196, 32;
	setp.eq.s32 	%p9, %r234, 0;
	@%p9 bra 	$L__BB0_18;
	ld.global.u32 	%r235, [%rd6+100];
	xor.b32  	%r330, %r330, %r235;
	ld.global.u32 	%r236, [%rd6+104];
	xor.b32  	%r329, %r329, %r236;
	ld.global.u32 	%r237, [%rd6+108];
	xor.b32  	%r328, %r328, %r237;
	ld.global.u32 	%r238, [%rd6+112];
	xor.b32  	%r327, %r327, %r238;
	ld.global.u32 	%r239, [%rd6+116];
	xor.b32  	%r326, %r326, %r239;
$L__BB0_18:
	and.b32  	%r241, %r196, 64;
	setp.eq.s32 	%p10, %r241, 0;
	@%p10 bra 	$L__BB0_20;
	ld.global.u32 	%r242, [%rd6+120];
	xor.b32  	%r330, %r330, %r242;
	ld.global.u32 	%r243, [%rd6+124];
	xor.b32  	%r329, %r329, %r243;
	ld.global.u32 	%r244, [%rd6+128];
	xor.b32  	%r328, %r328, %r244;
	ld.global.u32 	%r245, [%rd6+132];
	xor.b32  	%r327, %r327, %r245;
	ld.global.u32 	%r246, [%rd6+136];
	xor.b32  	%r326, %r326, %r246;
$L__BB0_20:
	and.b32  	%r248, %r196, 128;
	setp.eq.s32 	%p11, %r248, 0;
	@%p11 bra 	$L__BB0_22;
	ld.global.u32 	%r249, [%rd6+140];
	xor.b32  	%r330, %r330, %r249;
	ld.global.u32 	%r250, [%rd6+144];
	xor.b32  	%r329, %r329, %r250;
	ld.global.u32 	%r251, [%rd6+148];
	xor.b32  	%r328, %r328, %r251;
	ld.global.u32 	%r252, [%rd6+152];
	xor.b32  	%r327, %r327, %r252;
	ld.global.u32 	%r253, [%rd6+156];
	xor.b32  	%r326, %r326, %r253;
$L__BB0_22:
	and.b32  	%r255, %r196, 256;
	setp.eq.s32 	%p12, %r255, 0;
	@%p12 bra 	$L__BB0_24;
	ld.global.u32 	%r256, [%rd6+160];
	xor.b32  	%r330, %r330, %r256;
	ld.global.u32 	%r257, [%rd6+164];
	xor.b32  	%r329, %r329, %r257;
	ld.global.u32 	%r258, [%rd6+168];
	xor.b32  	%r328, %r328, %r258;
	ld.global.u32 	%r259, [%rd6+172];
	xor.b32  	%r327, %r327, %r259;
	ld.global.u32 	%r260, [%rd6+176];
	xor.b32  	%r326, %r326, %r260;
$L__BB0_24:
	and.b32  	%r262, %r196, 512;
	setp.eq.s32 	%p13, %r262, 0;
	@%p13 bra 	$L__BB0_26;
	ld.global.u32 	%r263, [%rd6+180];
	xor.b32  	%r330, %r330, %r263;
	ld.global.u32 	%r264, [%rd6+184];
	xor.b32  	%r329, %r329, %r264;
	ld.global.u32 	%r265, [%rd6+188];
	xor.b32  	%r328, %r328, %r265;
	ld.global.u32 	%r266, [%rd6+192];
	xor.b32  	%r327, %r327, %r266;
	ld.global.u32 	%r267, [%rd6+196];
	xor.b32  	%r326, %r326, %r267;
$L__BB0_26:
	and.b32  	%r269, %r196, 1024;
	setp.eq.s32 	%p14, %r269, 0;
	@%p14 bra 	$L__BB0_28;
	ld.global.u32 	%r270, [%rd6+200];
	xor.b32  	%r330, %r330, %r270;
	ld.global.u32 	%r271, [%rd6+204];
	xor.b32  	%r329, %r329, %r271;
	ld.global.u32 	%r272, [%rd6+208];
	xor.b32  	%r328, %r328, %r272;
	ld.global.u32 	%r273, [%rd6+212];
	xor.b32  	%r327, %r327, %r273;
	ld.global.u32 	%r274, [%rd6+216];
	xor.b32  	%r326, %r326, %r274;
$L__BB0_28:
	and.b32  	%r276, %r196, 2048;
	setp.eq.s32 	%p15, %r276, 0;
	@%p15 bra 	$L__BB0_30;
	ld.global.u32 	%r277, [%rd6+220];
	xor.b32  	%r330, %r330, %r277;
	ld.global.u32 	%r278, [%rd6+224];
	xor.b32  	%r329, %r329, %r278;
	ld.global.u32 	%r279, [%rd6+228];
	xor.b32  	%r328, %r328, %r279;
	ld.global.u32 	%r280, [%rd6+232];
	xor.b32  	%r327, %r327, %r280;
	ld.global.u32 	%r281, [%rd6+236];
	xor.b32  	%r326, %r326, %r281;
$L__BB0_30:
	and.b32  	%r283, %r196, 4096;
	setp.eq.s32 	%p16, %r283, 0;
	@%p16 bra 	$L__BB0_32;
	ld.global.u32 	%r284, [%rd6+240];
	xor.b32  	%r330, %r330, %r284;
	ld.global.u32 	%r285, [%rd6+244];
	xor.b32  	%r329, %r329, %r285;
	ld.global.u32 	%r286, [%rd6+248];
	xor.b32  	%r328, %r328, %r286;
	ld.global.u32 	%r287, [%rd6+252];
	xor.b32  	%r327, %r327, %r287;
	ld.global.u32 	%r288, [%rd6+256];
	xor.b32  	%r326, %r326, %r288;
$L__BB0_32:
	and.b32  	%r290, %r196, 8192;
	setp.eq.s32 	%p17, %r290, 0;
	@%p17 bra 	$L__BB0_34;
	ld.global.u32 	%r291, [%rd6+260];
	xor.b32  	%r330, %r330, %r291;
	ld.global.u32 	%r292, [%rd6+264];
	xor.b32  	%r329, %r329, %r292;
	ld.global.u32 	%r293, [%rd6+268];
	xor.b32  	%r328, %r328, %r293;
	ld.global.u32 	%r294, [%rd6+272];
	xor.b32  	%r327, %r327, %r294;
	ld.global.u32 	%r295, [%rd6+276];
	xor.b32  	%r326, %r326, %r295;
$L__BB0_34:
	and.b32  	%r297, %r196, 16384;
	setp.eq.s32 	%p18, %r297, 0;
	@%p18 bra 	$L__BB0_36;
	ld.global.u32 	%r298, [%rd6+280];
	xor.b32  	%r330, %r330, %r298;
	ld.global.u32 	%r299, [%rd6+284];
	xor.b32  	%r329, %r329, %r299;
	ld.global.u32 	%r300, [%rd6+288];
	xor.b32  	%r328, %r328, %r300;
	ld.global.u32 	%r301, [%rd6+292];
	xor.b32  	%r327, %r327, %r301;
	ld.global.u32 	%r302, [%rd6+296];
	xor.b32  	%r326, %r326, %r302;
$L__BB0_36:
	and.b32  	%r304, %r196, 32768;
	setp.eq.s32 	%p19, %r304, 0;
	@%p19 bra 	$L__BB0_38;
	ld.global.u32 	%r305, [%rd6+300];
	xor.b32  	%r330, %r330, %r305;
	ld.global.u32 	%r306, [%rd6+304];
	xor.b32  	%r329, %r329, %r306;
	ld.global.u32 	%r307, [%rd6+308];
	xor.b32  	%r328, %r328, %r307;
	ld.global.u32 	%r308, [%rd6+312];
	xor.b32  	%r327, %r327, %r308;
	ld.global.u32 	%r309, [%rd6+316];
	xor.b32  	%r326, %r326, %r309;
$L__BB0_38:
	add.s32 	%r325, %r325, 16;
	setp.ne.s32 	%p20, %r325, 32;
	@%p20 bra 	$L__BB0_6;
	mad.lo.s32 	%r310, %r319, -31, %r11;
	add.s32 	%r319, %r310, 1;
	setp.ne.s32 	%p21, %r319, 5;
	@%p21 bra 	$L__BB0_5;
	st.global.u32 	[%rd2+4], %r330;
	st.global.u32 	[%rd2+8], %r329;
	st.global.u32 	[%rd2+12], %r328;
	st.global.u32 	[%rd2+16], %r327;
	st.global.u32 	[%rd2+20], %r326;
	add.s32 	%r313, %r313, 1;
	setp.lt.u32 	%p22, %r313, %r2;
	@%p22 bra 	$L__BB0_4;
$L__BB0_41:
	shr.u64 	%rd7, %rd17, 2;
	add.s32 	%r312, %r312, 1;
	setp.gt.u64 	%p23, %rd17, 3;
	mov.u64 	%rd17, %rd7;
	@%p23 bra 	$L__BB0_2;
$L__BB0_42:
	mov.b32 	%r311, 0;
	st.global.v2.u32 	[%rd2+24], {%r311, %r311};
	st.global.u32 	[%rd2+32], %r311;
	mov.b64 	%rd16, 0;
	st.global.u64 	[%rd2+40], %rd16;
	ret;

}
	// .globl	_Z12leaveFermonePdPiS_di
.visible .entry _Z12leaveFermonePdPiS_di(
	.param .u64 .ptr .align 1 _Z12leaveFermonePdPiS_di_param_0,
	.param .u64 .ptr .align 1 _Z12leaveFermonePdPiS_di_param_1,
	.param .u64 .ptr .align 1 _Z12leaveFermonePdPiS_di_param_2,
	.param .f64 _Z12leaveFermonePdPiS_di_param_3,
	.param .u32 _Z12leaveFermonePdPiS_di_param_4
)
{
	.reg .pred 	%p<3>;
	.reg .b32 	%r<21>;
	.reg .b64 	%rd<25>;
	.reg .b64 	%fd<12>;

	ld.param.u64 	%rd3, [_Z12leaveFermonePdPiS_di_param_0];
	ld.param.u64 	%rd4, [_Z12leaveFermonePdPiS_di_param_1];
	ld.param.u64 	%rd5, [_Z12leaveFermonePdPiS_di_param_2];
	ld.param.f64 	%fd2, [_Z12leaveFermonePdPiS_di_param_3];
	ld.param.u32 	%r3, [_Z12leaveFermonePdPiS_di_param_4];
	cvta.to.global.u64 	%rd1, %rd3;
	cvta.to.global.u64 	%rd2, %rd4;
	cvta.to.global.u64 	%rd6, %rd5;
	mov.u32 	%r1, %ctaid.x;
	mov.u32 	%r4, %ntid.x;
	mov.u32 	%r5, %tid.x;
	mad.lo.s32 	%r2, %r1, %r4, %r5;
	mul.wide.u32 	%rd7, %r1, 8;
	add.s64 	%rd8, %rd6, %rd7;
	ld.global.f64 	%fd3, [%rd8];
	div.rn.f64 	%fd1, %fd2, %fd3;
	setp.lt.s32 	%p1, %r2, 1;
	@%p1 bra 	$L__BB1_2;
	add.s32 	%r14, %r2, -1;
	mul.wide.u32 	%rd17, %r14, 4;
	add.s64 	%rd18, %rd2, %rd17;
	ld.global.u32 	%r15, [%rd18];
	mul.wide.u32 	%rd19, %r2, 4;
	add.s64 	%rd20, %rd2, %rd19;
	ld.global.u32 	%r16, [%rd20];
	mad.lo.s32 	%r17, %r15, %r3, %r16;
	mul.wide.s32 	%rd21, %r17, 8;
	add.s64 	%rd22, %rd1, %rd21;
	ld.global.f64 	%fd8, [%rd22];
	add.f64 	%fd9, %fd1, %fd8;
	st.global.f64 	[%rd22], %fd9;
	ld.global.u32 	%r18, [%rd20];
	ld.global.u32 	%r19, [%rd18];
	mad.lo.s32 	%r20, %r18, %r3, %r19;
	mul.wide.s32 	%rd23, %r20, 8;
	add.s64 	%rd24, %rd1, %rd23;
	ld.global.f64 	%fd10, [%rd24];
	add.f64 	%fd11, %fd1, %fd10;
	st.global.f64 	[%rd24], %fd11;
	bra.uni 	$L__BB1_4;
$L__BB1_2:
	setp.ne.s32 	%p2, %r2, 0;
	@%p2 bra 	$L__BB1_4;
	mul.lo.s32 	%r6, %r3, %r1;
	mul.wide.s32 	%rd9, %r6, 4;
	add.s64 	%rd10, %rd2, %rd9;
	ld.global.u32 	%r7, [%rd10];
	add.s32 	%r8, %r3, -1;
	mul.wide.s32 	%rd11, %r8, 4;
	add.s64 	%rd12, %rd10, %rd11;
	ld.global.u32 	%r9, [%rd12];
	mad.lo.s32 	%r10, %r7, %r3, %r9;
	mul.wide.s32 	%rd13, %r10, 8;
	add.s64 	%rd14, %rd1, %rd13;
	ld.global.f64 	%fd4, [%rd14];
	add.f64 	%fd5, %fd1, %fd4;
	st.global.f64 	[%rd14], %fd5;
	ld.global.u32 	%r11, [%rd12];
	ld.global.u32 	%r12, [%rd10];
	mad.lo.s32 	%r13, %r11, %r3, %r12;
	mul.wide.s32 	%rd15, %r13, 8;
	add.s64 	%rd16, %rd1, %rd15;
	ld.global.f64 	%fd6, [%rd16];
	add.f64 	%fd7, %fd1, %fd6;
	st.global.f64 	[%rd16], %fd7;
$L__BB1_4:
	ret;

}
	// .globl	_Z9addKernelPiPKiS1_
.visible .entry _Z9addKernelPiPKiS1_(
	.param .u64 .ptr .align 1 _Z9addKernelPiPKiS1__param_0,
	.param .u64 .ptr .align 1 _Z9addKernelPiPKiS1__param_1,
	.param .u64 .ptr .align 1 _Z9addKernelPiPKiS1__param_2
)
{
	.reg .b32 	%r<6>;
	.reg .b64 	%rd<11>;

	ld.param.u64 	%rd1, [_Z9addKernelPiPKiS1__param_0];
	ld.param.u64 	%rd2, [_Z9addKernelPiPKiS1__param_1];
	ld.param.u64 	%rd3, [_Z9addKernelPiPKiS1__param_2];
	cvta.to.global.u64 	%rd4, %rd1;
	cvta.to.global.u64 	%rd5, %rd3;
	cvta.to.global.u64 	%rd6, %rd2;
	mov.u32 	%r1, %tid.x;
	mul.wide.u32 	%rd7, %r1, 4;
	add.s64 	%rd8, %rd6, %rd7;
	ld.global.u32 	%r2, [%rd8];
	add.s64 	%rd9, %rd5, %rd7;
	ld.global.u32 	%r3, [%rd9];
	shl.b32 	%r4, %r3, 1;
	add.s32 	%r5, %r4, %r2;
	add.s64 	%rd10, %rd4, %rd7;
	st.global.u32 	[%rd10], %r5;
	ret;

}
	// .globl	_Z14scaleMapKernelPdS_dj
.visible .entry _Z14scaleMapKernelPdS_dj(
	.param .u64 .ptr .align 1 _Z14scaleMapKernelPdS_dj_param_0,
	.param .u64 .ptr .align 1 _Z14scaleMapKernelPdS_dj_param_1,
	.param .f64 _Z14scaleMapKernelPdS_dj_param_2,
	.param .u32 _Z14scaleMapKernelPdS_dj_param_3
)
{
	.reg .pred 	%p<3>;
	.reg .b32 	%r<3>;
	.reg .b64 	%rd<12>;
	.reg .b64 	%fd<4>;

	ld.param.u64 	%rd3, [_Z14scaleMapKernelPdS_dj_param_0];
	ld.param.u64 	%rd2, [_Z14scaleMapKernelPdS_dj_param_1];
	ld.param.f64 	%fd2, [_Z14scaleMapKernelPdS_dj_param_2];
	ld.param.u32 	%r2, [_Z14scaleMapKernelPdS_dj_param_3];
	cvta.to.global.u64 	%rd1, %rd3;
	mov.u32 	%r1, %tid.x;
	setp.ge.u32 	%p1, %r1, %r2;
	@%p1 bra 	$L__BB3_4;
	cvta.to.global.u64 	%rd4, %rd2;
	mul.wide.u32 	%rd5, %r1, 8;
	add.s64 	%rd6, %rd4, %rd5;
	ld.global.f64 	%fd1, [%rd6];
	setp.leu.f64 	%p2, %fd1, 0d0000000000000000;
	@%p2 bra 	$L__BB3_3;
	div.rn.f64 	%fd3, %fd2, %fd1;
	add.s64 	%rd11, %rd1, %rd5;
	st.global.f64 	[%rd11], %fd3;
	bra.uni 	$L__BB3_4;
$L__BB3_3:
	add.s64 	%rd8, %rd1, %rd5;
	mov.b64 	%rd9, 0;
	st.global.u64 	[%rd8], %rd9;
$L__BB3_4:
	ret;

}
	// .globl	_Z22evaporateFermoneKernelPdjd
.visible .entry _Z22evaporateFermoneKernelPdjd(
	.param .u64 .ptr .align 1 _Z22evaporateFermoneKernelPdjd_param_0,
	.param .u32 _Z22evaporateFermoneKernelPdjd_param_1,
	.param .f64 _Z22evaporateFermoneKernelPdjd_param_2
)
{
	.reg .pred 	%p<2>;
	.reg .b32 	%r<3>;
	.reg .b64 	%rd<5>;
	.reg .b64 	%fd<4>;

	ld.param.u64 	%rd1, [_Z22evaporateFermoneKernelPdjd_param_0];
	ld.param.u32 	%r2, [_Z22evaporateFermoneKernelPdjd_param_1];
	ld.param.f64 	%fd1, [_Z22evaporateFermoneKernelPdjd_param_2];
	mov.u32 	%r1, %tid.x;
	setp.ge.u32 	%p1, %r1, %r2;
	@%p1 bra 	$L__BB4_2;
	cvta.to.global.u64 	%rd2, %rd1;
	mul.wide.u32 	%rd3, %r1, 8;
	add.s64 	%rd4, %rd2, %rd3;
	ld.global.f64 	%fd2, [%rd4];
	mul.f64 	%fd3, %fd1, %fd2;
	st.global.f64 	[%rd4], %fd3;
$L__BB4_2:
	ret;

}
	// .globl	_Z7moveAntPdS_S_jjddS_PiP17curandStateXORWOW
.visible .entry _Z7moveAntPdS_S_jjddS_PiP17curandStateXORWOW(
	.param .u64 .ptr .align 1 _Z7moveAntPdS_S_jjddS_PiP17curandStateXORWOW_param_0,
	.param .u64 .ptr .align 1 _Z7moveAntPdS_S_jjddS_PiP17curandStateXORWOW_param_1,
	.param .u64 .ptr .align 1 _Z7moveAntPdS_S_jjddS_PiP17curandStateXORWOW_param_2,
	.param .u32 _Z7moveAntPdS_S_jjddS_PiP17curandStateXORWOW_param_3,
	.param .u32 _Z7moveAntPdS_S_jjddS_PiP17curandStateXORWOW_param_4,
	.param .f64 _Z7moveAntPdS_S_jjddS_PiP17curandStateXORWOW_param_5,
	.param .f64 _Z7moveAntPdS_S_jjddS_PiP17curandStateXORWOW_param_6,
	.param .u64 .ptr .align 1 _Z7moveAntPdS_S_jjddS_PiP17curandStateXORWOW_param_7,
	.param .u64 .ptr .align 1 _Z7moveAntPdS_S_jjddS_PiP17curandStateXORWOW_param_8,
	.param .u64 .ptr .align 1 _Z7moveAntPdS_S_jjddS_PiP17curandStateXORWOW_param_9
)
{
	.local .align 16 .b8 	__local_depot5[112];
	.reg .b64 	%SP;
	.reg .b64 	%SPL;
	.reg .pred 	%p<76>;
	.reg .b16 	%rs<3>;
	.reg .b32 	%r<270>;
	.reg .b32 	%f<3>;
	.reg .b64 	%rd<298>;
	.reg .b64 	%fd<149>;

	mov.u64 	%SPL, __local_depot5;
	ld.param.u64 	%rd45, [_Z7moveAntPdS_S_jjddS_PiP17curandStateXORWOW_param_1];
	ld.param.u32 	%r73, [_Z7moveAntPdS_S_jjddS_PiP17curandStateXORWOW_param_4];
	ld.param.f64 	%fd42, [_Z7moveAntPdS_S_jjddS_PiP17curandStateXORWOW_param_5];
	ld.param.f64 	%fd43, [_Z7moveAntPdS_S_jjddS_PiP17curandStateXORWOW_param_6];
	ld.param.u64 	%rd46, [_Z7moveAntPdS_S_jjddS_PiP17curandStateXORWOW_param_8];
	ld.param.u64 	%rd47, [_Z7moveAntPdS_S_jjddS_PiP17curandStateXORWOW_param_9];
	cvta.to.global.u64 	%rd1, %rd45;
	cvta.to.global.u64 	%rd2, %rd46;
	cvta.to.global.u64 	%rd3, %rd47;
	add.u64 	%rd4, %SPL, 0;
	add.u64 	%rd5, %SPL, 32;
	mov.u32 	%r256, %tid.x;
	setp.eq.s32 	%p7, %r73, 0;
	@%p7 bra 	$L__BB5_8;
	mul.wide.u32 	%rd50, %r256, 48;
	add.s64 	%rd51, %rd3, %rd50;
	ld.global.v2.u32 	{%r248, %r253}, [%rd51];
	ld.global.v2.u32 	{%r252, %r251}, [%rd51+8];
	ld.global.v2.u32 	{%r250, %r249}, [%rd51+16];
	{
	.reg .b32 %temp; 
	mov.b64 	{%temp, %r8}, %fd43;
	}
	shr.u32 	%r75, %r8, 20;
	and.b32  	%r76, %r75, 2047;
	add.s32 	%r77, %r76, -1012;
	mov.b64 	%rd52, %fd43;
	shl.b64 	%rd6, %rd52, %r77;
	setp.eq.s64 	%p1, %rd6, -9223372036854775808;
	cvt.rzi.f64.f64 	%fd1, %fd43;
	abs.f64 	%fd2, %fd43;
	{
	.reg .b32 %temp; 
	mov.b64 	{%temp, %r9}, %fd42;
	}
	shr.u32 	%r78, %r9, 20;
	and.b32  	%r79, %r78, 2047;
	add.s32 	%r80, %r79, -1012;
	mov.b64 	%rd53, %fd42;
	shl.b64 	%rd7, %rd53, %r80;
	setp.eq.s64 	%p2, %rd7, -9223372036854775808;
	cvt.rzi.f64.f64 	%fd3, %fd42;
	abs.f64 	%fd4, %fd42;
	setp.neu.f64 	%p9, %fd4, 0d3FE0000000000000;
	and.pred  	%p3, %p9, %p2;
	setp.lt.s32 	%p10, %r9, 0;
	selp.b32 	%r10, 0, 2146435072, %p10;
	mov.b32 	%r246, 0;
$L__BB5_2:
	mov.u32 	%r17, %r253;
	mov.u32 	%r253, %r252;
	mov.u32 	%r252, %r251;
	mov.u32 	%r251, %r250;
	mov.u32 	%r250, %r249;
	setp.lt.s32 	%p11, %r73, 1;
	cvt.s64.s32 	%rd54, %r256;
	add.s64 	%rd55, %rd4, %rd54;
	mov.b16 	%rs1, 1;
	st.local.u8 	[%rd55], %rs1;
	mul.wide.u32 	%rd56, %r246, 4;
	add.s64 	%rd57, %rd5, %rd56;
	st.local.u32 	[%rd57], %r256;
	mov.f64 	%fd133, 0d0000000000000000;
	{ // callseq 0, 0
	.param .b64 param0;
	st.param.b64 	[param0], 24;
	.param .b64 retval0;
	call.uni (retval0), 
	malloc, 
	(
	param0
	);
	ld.param.b64 	%rd293, [retval0];
	} // callseq 0
	@%p11 bra 	$L__BB5_56;
	ld.param.u64 	%rd283, [_Z7moveAntPdS_S_jjddS_PiP17curandStateXORWOW_param_2];
	ld.param.u64 	%rd282, [_Z7moveAntPdS_S_jjddS_PiP17curandStateXORWOW_param_0];
	neg.s32 	%r254, %r73;
	mul.lo.s32 	%r82, %r256, %r73;
	mul.wide.s32 	%rd59, %r82, 8;
	cvta.to.global.u64 	%rd60, %rd283;
	add.s64 	%rd287, %rd60, %rd59;
	cvta.to.global.u64 	%rd61, %rd282;
	add.s64 	%rd286, %rd61, %rd59;
	mov.f64 	%fd133, 0d0000000000000000;
	mov.b32 	%r255, 0;
	mov.u64 	%rd285, %rd4;
	mov.u64 	%rd288, %rd293;
$L__BB5_4:
	mov.u64 	%rd15, %rd288;
	ld.global.f64 	%fd46, [%rd286];
	setp.leu.f64 	%p12, %fd46, 0d0000000000000000;
	@%p12 bra 	$L__BB5_55;
	ld.local.u8 	%rs2, [%rd285];
	setp.ne.s16 	%p13, %rs2, 0;
	@%p13 bra 	$L__BB5_55;
	st.u32 	[%rd15], %r255;
	ld.global.f64 	%fd6, [%rd286];
	ld.global.f64 	%fd7, [%rd287];
	{
	.reg .b32 %temp; 
	mov.b64 	{%temp, %r25}, %fd6;
	}
	abs.f64 	%fd8, %fd6;
	setp.neu.f64 	%p14, %fd6, 0d0000000000000000;
	@%p14 bra 	$L__BB5_36;
	setp.lt.s32 	%p18, %r8, 0;
	setp.neu.f64 	%p19, %fd2, 0d3FE0000000000000;
	and.pred  	%p5, %p19, %p1;
	selp.b32 	%r83, %r25, 0, %p5;
	or.b32  	%r84, %r83, 2146435072;
	selp.b32 	%r85, %r84, %r83, %p18;
	mov.b32 	%r86, 0;
	mov.b64 	%fd135, {%r86, %r85};
	bra.uni 	$L__BB5_37;
$L__BB5_8:
	setp.lt.u32 	%p56, %r73, 2;
	mov.f64 	%fd148, 0d0000000000000000;
	@%p56 bra 	$L__BB5_22;
	add.s32 	%r11, %r73, -1;
	add.s32 	%r127, %r73, -2;
	and.b32  	%r12, %r11, 15;
	setp.lt.u32 	%p57, %r127, 15;
	mov.f64 	%fd148, 0d0000000000000000;
	mov.b32 	%r260, 1;
	@%p57 bra 	$L__BB5_13;
	and.b32  	%r129, %r11, -16;
	neg.s32 	%r258, %r129;
	add.s64 	%rd294, %rd5, 32;
	mov.f64 	%fd148, 0d0000000000000000;
	mov.b32 	%r257, 0;
$L__BB5_11:
	.pragma "nounroll";
	ld.local.v4.u32 	{%r130, %r131, %r132, %r133}, [%rd294+-32];
	mul.lo.s32 	%r134, %r130, %r73;
	cvt.u64.u32 	%rd66, %r134;
	cvt.s64.s32 	%rd67, %r131;
	add.s64 	%rd68, %rd66, %rd67;
	shl.b64 	%rd69, %rd68, 3;
	add.s64 	%rd70, %rd1, %rd69;
	ld.global.f64 	%fd77, [%rd70];
	add.f64 	%fd78, %fd148, %fd77;
	mul.lo.s32 	%r135, %r131, %r73;
	cvt.u64.u32 	%rd71, %r135;
	cvt.s64.s32 	%rd72, %r132;
	add.s64 	%rd73, %rd71, %rd72;
	shl.b64 	%rd74, %rd73, 3;
	add.s64 	%rd75, %rd1, %rd74;
	ld.global.f64 	%fd79, [%rd75];
	add.f64 	%fd80, %fd78, %fd79;
	mul.lo.s32 	%r136, %r132, %r73;
	cvt.u64.u32 	%rd76, %r136;
	cvt.s64.s32 	%rd77, %r133;
	add.s64 	%rd78, %rd76, %rd77;
	shl.b64 	%rd79, %rd78, 3;
	add.s64 	%rd80, %rd1, %rd79;
	ld.global.f64 	%fd81, [%rd80];
	add.f64 	%fd82, %fd80, %fd81;
	mul.lo.s32 	%r137, %r133, %r73;
	cvt.u64.u32 	%rd81, %r137;
	ld.local.v4.u32 	{%r138, %r139, %r140, %r141}, [%rd294+-16];
	cvt.s64.s32 	%rd82, %r138;
	add.s64 	%rd83, %rd81, %rd82;
	shl.b64 	%rd84, %rd83, 3;
	add.s64 	%rd85, %rd1, %rd84;
	ld.global.f64 	%fd83, [%rd85];
	add.f64 	%fd84, %fd82, %fd83;
	mul.lo.s32 	%r142, %r138, %r73;
	cvt.u64.u32 	%rd86, %r142;
	cvt.s64.s32 	%rd87, %r139;
	add.s64 	%rd88, %rd86, %rd87;
	shl.b64 	%rd89, %rd88, 3;
	add.s64 	%rd90, %rd1, %rd89;
	ld.global.f64 	%fd85, [%rd90];
	add.f64 	%fd86, %fd84, %fd85;
	mul.lo.s32 	%r143, %r139, %r73;
	cvt.u64.u32 	%rd91, %r143;
	cvt.s64.s32 	%rd92, %r140;
	add.s64 	%rd93, %rd91, %rd92;
	shl.b64 	%rd94, %rd93, 3;
	add.s64 	%rd95, %rd1, %rd94;
	ld.global.f64 	%fd87, [%rd95];
	add.f64 	%fd88, %fd86, %fd87;
	mul.lo.s32 	%r144, %r140, %r73;
	cvt.u64.u32 	%rd96, %r144;
	cvt.s64.s32 	%rd97, %r141;
	add.s64 	%rd98, %rd96, %rd97;
	shl.b64 	%rd99, %rd98, 3;
	add.s64 	%rd100, %rd1, %rd99;
	ld.global.f64 	%fd89, [%rd100];
	add.f64 	%fd90, %fd88, %fd89;
	mul.lo.s32 	%r145, %r141, %r73;
	cvt.u64.u32 	%rd101, %r145;
	ld.local.v4.u32 	{%r146, %r147, %r148, %r149}, [%rd294];
	cvt.s64.s32 	%rd102, %r146;
	add.s64 	%rd103, %rd101, %rd102;
	shl.b64 	%rd104, %rd103, 3;
	add.s64 	%rd105, %rd1, %rd104;
	ld.global.f64 	%fd91, [%rd105];
	add.f64 	%fd92, %fd90, %fd91;
	mul.lo.s32 	%r150, %r146, %r73;
	cvt.u64.u32 	%rd106, %r150;
	cvt.s64.s32 	%rd107, %r147;
	add.s64 	%rd108, %rd106, %rd107;
	shl.b64 	%rd109, %rd108, 3;
	add.s64 	%rd110, %rd1, %rd109;
	ld.global.f64 	%fd93, [%rd110];
	add.f64 	%fd94, %fd92, %fd93;
	mul.lo.s32 	%r151, %r147, %r73;
	cvt.u64.u32 	%rd111, %r151;
	cvt.s64.s32 	%rd112, %r148;
	add.s64 	%rd113, %rd111, %rd112;
	shl.b64 	%rd114, %rd113, 3;
	add.s64 	%rd115, %rd1, %rd114;
	ld.global.f64 	%fd95, [%rd115];
	add.f64 	%fd96, %fd94, %fd95;
	mul.lo.s32 	%r152, %r148, %r73;
	cvt.u64.u32 	%rd116, %r152;
	cvt.s64.s32 	%rd117, %r149;
	add.s64 	%rd118, %rd116, %rd117;
	shl.b64 	%rd119, %rd118, 3;
	add.s64 	%rd120, %rd1, %rd119;
	ld.global.f64 	%fd97, [%rd120];
	add.f64 	%fd98, %fd96, %fd97;
	mul.lo.s32 	%r153, %r149, %r73;
	cvt.u64.u32 	%rd121, %r153;
	ld.local.v4.u32 	{%r154, %r155, %r156, %r157}, [%rd294+16];
	cvt.s64.s32 	%rd122, %r154;
	add.s64 	%rd123, %rd121, %rd122;
	shl.b64 	%rd124, %rd123, 3;
	add.s64 	%rd125, %rd1, %rd124;
	ld.global.f64 	%fd99, [%rd125];
	add.f64 	%fd100, %fd98, %fd99;
	mul.lo.s32 	%r158, %r154, %r73;
	cvt.u64.u32 	%rd126, %r158;
	cvt.s64.s32 	%rd127, %r155;
	add.s64 	%rd128, %rd126, %rd127;
	shl.b64 	%rd129, %rd128, 3;
	add.s64 	%rd130, %rd1, %rd129;
	ld.global.f64 	%fd101, [%rd130];
	add.f64 	%fd102, %fd100, %fd101;
	mul.lo.s32 	%r159, %r155, %r73;
	cvt.u64.u32 	%rd131, %r159;
	cvt.s64.s32 	%rd132, %r156;
	add.s64 	%rd133, %rd131, %rd132;
	shl.b64 	%rd134, %rd133, 3;
	add.s64 	%rd135, %rd1, %rd134;
	ld.global.f64 	%fd103, [%rd135];
	add.f64 	%fd104, %fd102, %fd103;
	mul.lo.s32 	%r160, %r156, %r73;
	cvt.u64.u32 	%rd136, %r160;
	cvt.s64.s32 	%rd137, %r157;
	add.s64 	%rd138, %rd136, %rd137;
	shl.b64 	%rd139, %rd138, 3;
	add.s64 	%rd140, %rd1, %rd139;
	ld.global.f64 	%fd105, [%rd140];
	add.f64 	%fd106, %fd104, %fd105;
	mul.lo.s32 	%r161, %r157, %r73;
	cvt.u64.u32 	%rd141, %r161;
	ld.local.s32 	%rd142, [%rd294+32];
	add.s64 	%rd143, %rd141, %rd142;
	shl.b64 	%rd144, %rd143, 3;
	add.s64 	%rd145, %rd1, %rd144;
	ld.global.f64 	%fd107, [%rd145];
	add.f64 	%fd148, %fd106, %fd107;
	add.s32 	%r258, %r258, 16;
	add.s32 	%r257, %r257, 16;
	add.s64 	%rd294, %rd294, 64;
	setp.ne.s32 	%p58, %r258, 0;
	@%p58 bra 	$L__BB5_11;
	add.s32 	%r260, %r257, 1;
$L__BB5_13:
	setp.eq.s32 	%p59, %r12, 0;
	@%p59 bra 	$L__BB5_22;
	and.b32  	%r41, %r11, 7;
	setp.lt.u32 	%p60, %r12, 8;
	@%p60 bra 	$L__BB5_16;
	mul.wide.u32 	%rd146, %r260, 4;
	add.s64 	%rd147, %rd5, %rd146;
	ld.local.u32 	%r162, [%rd147+-4];
	mul.lo.s32 	%r163, %r162, %r73;
	cvt.u64.u32 	%rd148, %r163;
	ld.local.u32 	%r164, [%rd147];
	cvt.s64.s32 	%rd149, %r164;
	add.s64 	%rd150, %rd148, %rd149;
	shl.b64 	%rd151, %rd150, 3;
	add.s64 	%rd152, %rd1, %rd151;
	ld.global.f64 	%fd109, [%rd152];
	add.f64 	%fd110, %fd148, %fd109;
	mul.lo.s32 	%r165, %r164, %r73;
	cvt.u64.u32 	%rd153, %r165;
	ld.local.u32 	%r166, [%rd147+4];
	cvt.s64.s32 	%rd154, %r166;
	add.s64 	%rd155, %rd153, %rd154;
	shl.b64 	%rd156, %rd155, 3;
	add.s64 	%rd157, %rd1, %rd156;
	ld.global.f64 	%fd111, [%rd157];
	add.f64 	%fd112, %fd110, %fd111;
	mul.lo.s32 	%r167, %r166, %r73;
	cvt.u64.u32 	%rd158, %r167;
	ld.local.u32 	%r168, [%rd147+8];
	cvt.s64.s32 	%rd159, %r168;
	add.s64 	%rd160, %rd158, %rd159;
	shl.b64 	%rd161, %rd160, 3;
	add.s64 	%rd162, %rd1, %rd161;
	ld.global.f64 	%fd113, [%rd162];
	add.f64 	%fd114, %fd112, %fd113;
	mul.lo.s32 	%r169, %r168, %r73;
	cvt.u64.u32 	%rd163, %r169;
	ld.local.u32 	%r170, [%rd147+12];
	cvt.s64.s32 	%rd164, %r170;
	add.s64 	%rd165, %rd163, %rd164;
	shl.b64 	%rd166, %rd165, 3;
	add.s64 	%rd167, %rd1, %rd166;
	ld.global.f64 	%fd115, [%rd167];
	add.f64 	%fd116, %fd114, %fd115;
	mul.lo.s32 	%r171, %r170, %r73;
	cvt.u64.u32 	%rd168, %r171;
	ld.local.u32 	%r172, [%rd147+16];
	cvt.s64.s32 	%rd169, %r172;
	add.s64 	%rd170, %rd168, %rd169;
	shl.b64 	%rd171, %rd170, 3;
	add.s64 	%rd172, %rd1, %rd171;
	ld.global.f64 	%fd117, [%rd172];
	add.f64 	%fd118, %fd116, %fd117;
	mul.lo.s32 	%r173, %r172, %r73;
	cvt.u64.u32 	%rd173, %r173;
	ld.local.u32 	%r174, [%rd147+20];
	cvt.s64.s32 	%rd174, %r174;
	add.s64 	%rd175, %rd173, %rd174;
	shl.b64 	%rd176, %rd175, 3;
	add.s64 	%rd177, %rd1, %rd176;
	ld.global.f64 	%fd119, [%rd177];
	add.f64 	%fd120, %fd118, %fd119;
	mul.lo.s32 	%r175, %r174, %r73;
	cvt.u64.u32 	%rd178, %r175;
	ld.local.u32 	%r176, [%rd147+24];
	cvt.s64.s32 	%rd179, %r176;
	add.s64 	%rd180, %rd178, %rd179;
	shl.b64 	%rd181, %rd180, 3;
	add.s64 	%rd182, %rd1, %rd181;
	ld.global.f64 	%fd121, [%rd182];
	add.f64 	%fd122, %fd120, %fd121;
	mul.lo.s32 	%r177, %r176, %r73;
	cvt.u64.u32 	%rd183, %r177;
	ld.local.s32 	%rd184, [%rd147+28];
	add.s64 	%rd185, %rd183, %rd184;
	shl.b64 	%rd186, %rd185, 3;
	add.s64 	%rd187, %rd1, %rd186;
	ld.global.f64 	%fd123, [%rd187];
	add.f64 	%fd148, %fd122, %fd123;
	add.s32 	%r260, %r260, 8;
$L__BB5_16:
	setp.eq.s32 	%p61, %r41, 0;
	@%p61 bra 	$L__BB5_22;
	and.b32  	%r44, %r11, 3;
	setp.lt.u32 	%p62, %r41, 4;
	@%p62 bra 	$L__BB5_19;
	mul.wide.u32 	%rd188, %r260, 4;
	add.s64 	%rd189, %rd5, %rd188;
	ld.local.u32 	%r178, [%rd189+-4];
	mul.lo.s32 	%r179, %r178, %r73;
	cvt.u64.u32 	%rd190, %r179;
	ld.local.u32 	%r180, [%rd189];
	cvt.s64.s32 	%rd191, %r180;
	add.s64 	%rd192, %rd190, %rd191;
	shl.b64 	%rd193, %rd192, 3;
	add.s64 	%rd194, %rd1, %rd193;
	ld.global.f64 	%fd125, [%rd194];
	add.f64 	%fd126, %fd148, %fd125;
	mul.lo.s32 	%r181, %r180, %r73;
	cvt.u64.u32 	%rd195, %r181;
	ld.local.u32 	%r182, [%rd189+4];
	cvt.s64.s32 	%rd196, %r182;
	add.s64 	%rd197, %rd195, %rd196;
	shl.b64 	%rd198, %rd197, 3;
	add.s64 	%rd199, %rd1, %rd198;
	ld.global.f64 	%fd127, [%rd199];
	add.f64 	%fd128, %fd126, %fd127;
	mul.lo.s32 	%r183, %r182, %r73;
	cvt.u64.u32 	%rd200, %r183;
	ld.local.u32 	%r184, [%rd189+8];
	cvt.s64.s32 	%rd201, %r184;
	add.s64 	%rd202, %rd200, %rd201;
	shl.b64 	%rd203, %rd202, 3;
	add.s64 	%rd204, %rd1, %rd203;
	ld.global.f64 	%fd129, [%rd204];
	add.f64 	%fd130, %fd128, %fd129;
	mul.lo.s32 	%r185, %r184, %r73;
	cvt.u64.u32 	%rd205, %r185;
	ld.local.s32 	%rd206, [%rd189+12];
	add.s64 	%rd207, %rd205, %rd206;
	shl.b64 	%rd208, %rd207, 3;
	add.s64 	%rd209, %rd1, %rd208;
	ld.global.f64 	%fd131, [%rd209];
	add.f64 	%fd148, %fd130, %fd131;
	add.s32 	%r260, %r260, 4;
$L__BB5_19:
	setp.eq.s32 	%p63, %r44, 0;
	@%p63 bra 	$L__BB5_22;
	mul.wide.u32 	%rd210, %r260, 4;
	add.s64 	%rd295, %rd5, %rd210;
	neg.s32 	%r262, %r44;
$L__BB5_21:
	.pragma "nounroll";
	ld.local.u32 	%r186, [%rd295+-4];
	mul.lo.s32 	%r187, %r186, %r73;
	cvt.u64.u32 	%rd211, %r187;
	ld.local.s32 	%rd212, [%rd295];
	add.s64 	%rd213, %rd211, %rd212;
	shl.b64 	%rd214, %rd213, 3;
	add.s64 	%rd215, %rd1, %rd214;
	ld.global.f64 	%fd132, [%rd215];
	add.f64 	%fd148, %fd148, %fd132;
	add.s64 	%rd295, %rd295, 4;
	add.s32 	%r262, %r262, 1;
	setp.ne.s32 	%p64, %r262, 0;
	@%p64 bra 	$L__BB5_21;
$L__BB5_22:
	ld.param.u64 	%rd284, [_Z7moveAntPdS_S_jjddS_PiP17curandStateXORWOW_param_7];
	setp.eq.s32 	%p65, %r73, 0;
	mov.u32 	%r50, %tid.x;
	cvta.to.global.u64 	%rd216, %rd284;
	mul.wide.u32 	%rd217, %r50, 8;
	add.s64 	%rd218, %rd216, %rd217;
	st.global.f64 	[%rd218], %fd148;
	@%p65 bra 	$L__BB5_35;
	mul.lo.s32 	%r51, %r73, %r50;
	add.s32 	%r189, %r73, -1;
	and.b32  	%r52, %r73, 15;
	setp.lt.u32 	%p66, %r189, 15;
	mov.b32 	%r266, 0;
	@%p66 bra 	$L__BB5_26;
	and.b32  	%r266, %r73, -16;
	neg.s32 	%r264, %r266;
	add.s32 	%r263, %r51, 7;
	add.s64 	%rd296, %rd5, 32;
$L__BB5_25:
	.pragma "nounroll";
	ld.local.v4.u32 	{%r190, %r191, %r192, %r193}, [%rd296+-32];
	add.s32 	%r194, %r263, -7;
	mul.wide.u32 	%rd219, %r194, 4;
	add.s64 	%rd220, %rd2, %rd219;
	st.global.u32 	[%rd220], %r190;
	add.s32 	%r195, %r263, -6;
	mul.wide.u32 	%rd221, %r195, 4;
	add.s64 	%rd222, %rd2, %rd221;
	st.global.u32 	[%rd222], %r191;
	add.s32 	%r196, %r263, -5;
	mul.wide.u32 	%rd223, %r196, 4;
	add.s64 	%rd224, %rd2, %rd223;
	st.global.u32 	[%rd224], %r192;
	add.s32 	%r197, %r263, -4;
	mul.wide.u32 	%rd225, %r197, 4;
	add.s64 	%rd226, %rd2, %rd225;
	st.global.u32 	[%rd226], %r193;
	ld.local.v4.u32 	{%r198, %r199, %r200, %r201}, [%rd296+-16];
	add.s32 	%r202, %r263, -3;
	mul.wide.u32 	%rd227, %r202, 4;
	add.s64 	%rd228, %rd2, %rd227;
	st.global.u32 	[%rd228], %r198;
	add.s32 	%r203, %r263, -2;
	mul.wide.u32 	%rd229, %r203, 4;
	add.s64 	%rd230, %rd2, %rd229;
	st.global.u32 	[%rd230], %r199;
	add.s32 	%r204, %r263, -1;
	mul.wide.u32 	%rd231, %r204, 4;
	add.s64 	%rd232, %rd2, %rd231;
	st.global.u32 	[%rd232], %r200;
	add.s32 	%r205, %r263, 8;
	mul.wide.u32 	%rd233, %r263, 4;
	add.s64 	%rd234, %rd2, %rd233;
	st.global.u32 	[%rd234], %r201;
	ld.local.v4.u32 	{%r206, %r207, %r208, %r209}, [%rd296];
	add.s32 	%r210, %r263, 1;
	mul.wide.u32 	%rd235, %r210, 4;
	add.s64 	%rd236, %rd2, %rd235;
	st.global.u32 	[%rd236], %r206;
	add.s32 	%r211, %r263, 2;
	mul.wide.u32 	%rd237, %r211, 4;
	add.s64 	%rd238, %rd2, %rd237;
	st.global.u32 	[%rd238], %r207;
	add.s32 	%r212, %r263, 3;
	mul.wide.u32 	%rd239, %r212, 4;
	add.s64 	%rd240, %rd2, %rd239;
	st.global.u32 	[%rd240], %r208;
	add.s32 	%r213, %r263, 4;
	mul.wide.u32 	%rd241, %r213, 4;
	add.s64 	%rd242, %rd2, %rd241;
	st.global.u32 	[%rd242], %r209;
	ld.local.v4.u32 	{%r214, %r215, %r216, %r217}, [%rd296+16];
	add.s32 	%r218, %r263, 5;
	mul.wide.u32 	%rd243, %r218, 4;
	add.s64 	%rd244, %rd2, %rd243;
	st.global.u32 	[%rd244], %r214;
	add.s32 	%r219, %r263, 6;
	mul.wide.u32 	%rd245, %r219, 4;
	add.s64 	%rd246, %rd2, %rd245;
	st.global.u32 	[%rd246], %r215;
	add.s32 	%r220, %r263, 7;
	mul.wide.u32 	%rd247, %r220, 4;
	add.s64 	%rd248, %rd2, %rd247;
	st.global.u32 	[%rd248], %r216;
	mul.wide.u32 	%rd249, %r205, 4;
	add.s64 	%rd250, %rd2, %rd249;
	st.global.u32 	[%rd250], %r217;
	add.s32 	%r264, %r264, 16;
	add.s32 	%r263, %r263, 16;
	add.s64 	%rd296, %rd296, 64;
	setp.ne.s32 	%p67, %r264, 0;
	@%p67 bra 	$L__BB5_25;
$L__BB5_26:
	setp.eq.s32 	%p68, %r52, 0;
	@%p68 bra 	$L__BB5_35;
	and.b32  	%r61, %r73, 7;
	setp.lt.u32 	%p69, %r52, 8;
	@%p69 bra 	$L__BB5_29;
	mul.wide.u32 	%rd251, %r266, 4;
	add.s64 	%rd252, %rd5, %rd251;
	ld.local.u32 	%r221, [%rd252];
	add.s32 	%r222, %r266, %r51;
	mul.wide.u32 	%rd253, %r222, 4;
	add.s64 	%rd254, %rd2, %rd253;
	st.global.u32 	[%rd254], %r221;
	ld.local.u32 	%r223, [%rd252+4];
	add.s32 	%r224, %r222, 1;
	mul.wide.u32 	%rd255, %r224, 4;
	add.s64 	%rd256, %rd2, %rd255;
	st.global.u32 	[%rd256], %r223;
	ld.local.u32 	%r225, [%rd252+8];
	add.s32 	%r226, %r222, 2;
	mul.wide.u32 	%rd257, %r226, 4;
	add.s64 	%rd258, %rd2, %rd257;
	st.global.u32 	[%rd258], %r225;
	ld.local.u32 	%r227, [%rd252+12];
	add.s32 	%r228, %r222, 3;
	mul.wide.u32 	%rd259, %r228, 4;
	add.s64 	%rd260, %rd2, %rd259;
	st.global.u32 	[%rd260], %r227;
	ld.local.u32 	%r229, [%rd252+16];
	add.s32 	%r230, %r222, 4;
	mul.wide.u32 	%rd261, %r230, 4;
	add.s64 	%rd262, %rd2, %rd261;
	st.global.u32 	[%rd262], %r229;
	ld.local.u32 	%r231, [%rd252+20];
	add.s32 	%r232, %r222, 5;
	mul.wide.u32 	%rd263, %r232, 4;
	add.s64 	%rd264, %rd2, %rd263;
	st.global.u32 	[%rd264], %r231;
	ld.local.u32 	%r233, [%rd252+24];
	add.s32 	%r234, %r222, 6;
	mul.wide.u32 	%rd265, %r234, 4;
	add.s64 	%rd266, %rd2, %rd265;
	st.global.u32 	[%rd266], %r233;
	ld.local.u32 	%r235, [%rd252+28];
	add.s32 	%r236, %r222, 7;
	mul.wide.u32 	%rd267, %r236, 4;
	add.s64 	%rd268, %rd2, %rd267;
	st.global.u32 	[%rd268], %r235;
	add.s32 	%r266, %r266, 8;
$L__BB5_29:
	setp.eq.s32 	%p70, %r61, 0;
	@%p70 bra 	$L__BB5_35;
	and.b32  	%r64, %r73, 3;
	setp.lt.u32 	%p71, %r61, 4;
	@%p71 bra 	$L__BB5_32;
	mul.wide.u32 	%rd269, %r266, 4;
	add.s64 	%rd270, %rd5, %rd269;
	ld.local.u32 	%r237, [%rd270];
	add.s32 	%r238, %r266, %r51;
	mul.wide.u32 	%rd271, %r238, 4;
	add.s64 	%rd272, %rd2, %rd271;
	st.global.u32 	[%rd272], %r237;
	ld.local.u32 	%r239, [%rd270+4];
	add.s32 	%r240, %r238, 1;
	mul.wide.u32 	%rd273, %r240, 4;
	add.s64 	%rd274, %rd2, %rd273;
	st.global.u32 	[%rd274], %r239;
	ld.local.u32 	%r241, [%rd270+8];
	add.s32 	%r242, %r238, 2;
	mul.wide.u32 	%rd275, %r242, 4;
	add.s64 	%rd276, %rd2, %rd275;
	st.global.u32 	[%rd276], %r241;
	ld.local.u32 	%r243, [%rd270+12];
	add.s32 	%r244, %r238, 3;
	mul.wide.u32 	%rd277, %r244, 4;
	add.s64 	%rd278, %rd2, %rd277;
	st.global.u32 	[%rd278], %r243;
	add.s32 	%r266, %r266, 4;
$L__BB5_32:
	setp.eq.s32 	%p72, %r64, 0;
	@%p72 bra 	$L__BB5_35;
	add.s32 	%r269, %r266, %r51;
	mul.wide.u32 	%rd279, %r266, 4;
	add.s64 	%rd297, %rd5, %rd279;
	neg.s32 	%r268, %r64;
$L__BB5_34:
	.pragma "nounroll";
	ld.local.u32 	%r245, [%rd297];
	mul.wide.u32 	%rd280, %r269, 4;
	add.s64 	%rd281, %rd2, %rd280;
	st.global.u32 	[%rd281], %r245;
	add.s32 	%r269, %r269, 1;
	add.s64 	%rd297, %rd297, 4;
	add.s32 	%r268, %r268, 1;
	setp.ne.s32 	%p73, %r268, 0;
	@%p73 bra 	$L__BB5_34;
$L__BB5_35:
	ret;
$L__BB5_36:
	{ // callseq 1, 0
	.param .b64 param0;
	st.param.f64 	[param0], %fd8;
	.param .b64 param1;
	st.param.f64 	[param1], %fd43;
	.param .b64 retval0;
	call.uni (retval0), 
	__internal_accurate_pow, 
	(
	param0, 
	param1
	);
	ld.param.f64 	%fd47, [retval0];
	} // callseq 1
	setp.lt.s32 	%p15, %r25, 0;
	setp.neu.f64 	%p16, %fd43, %fd1;
	neg.f64 	%fd49, %fd47;
	setp.eq.s64 	%p17, %rd6, -9223372036854775808;
	selp.f64 	%fd50, %fd49, %fd47, %p17;
	selp.f64 	%fd51, %fd50, %fd47, %p15;
	selp.f64 	%fd52, 0dFFF8000000000000, %fd51, %p15;
	selp.f64 	%fd135, %fd52, %fd51, %p16;
	mov.pred 	%p5, %p1;
$L__BB5_37:
	add.f64 	%fd53, %fd43, %fd6;
	{
	.reg .b32 %temp; 
	mov.b64 	{%temp, %r87}, %fd53;
	}
	and.b32  	%r88, %r87, 2146435072;
	setp.ne.s32 	%p20, %r88, 2146435072;
	@%p20 bra 	$L__BB5_44;
	setp.num.f64 	%p21, %fd6, %fd43;
	@%p21 bra 	$L__BB5_40;
	add.rn.f64 	%fd135, %fd6, %fd43;
	bra.uni 	$L__BB5_44;
$L__BB5_40:
	setp.neu.f64 	%p22, %fd2, 0d7FF0000000000000;
	@%p22 bra 	$L__BB5_42;
	setp.lt.s32 	%p27, %r8, 0;
	setp.gt.f64 	%p28, %fd8, 0d3FF0000000000000;
	selp.b32 	%r96, 2146435072, 0, %p28;
	xor.b32  	%r97, %r96, 2146435072;
	selp.b32 	%r98, %r97, %r96, %p27;
	setp.eq.f64 	%p29, %fd6, 0dBFF0000000000000;
	selp.b32 	%r99, 1072693248, %r98, %p29;
	mov.b32 	%r100, 0;
	mov.b64 	%fd135, {%r100, %r99};
	bra.uni 	$L__BB5_44;
$L__BB5_42:
	setp.neu.f64 	%p23, %fd8, 0d7FF0000000000000;
	@%p23 bra 	$L__BB5_44;
	setp.lt.s32 	%p24, %r25, 0;
	and.b32  	%r89, %r8, 2147483647;
	setp.ne.s32 	%p25, %r89, 1071644672;
	setp.lt.s32 	%p26, %r8, 0;
	selp.b32 	%r90, 0, 2146435072, %p26;
	or.b32  	%r91, %r90, -2147483648;
	selp.b32 	%r92, %r91, %r90, %p25;
	selp.b32 	%r93, %r92, %r90, %p5;
	selp.b32 	%r94, %r93, %r90, %p24;
	mov.b32 	%r95, 0;
	mov.b64 	%fd135, {%r95, %r94};
$L__BB5_44:
	{
	.reg .b32 %temp; 
	mov.b64 	{%temp, %r26}, %fd7;
	}
	abs.f64 	%fd16, %fd7;
	setp.neu.f64 	%p30, %fd7, 0d0000000000000000;
	@%p30 bra 	$L__BB5_46;
	setp.lt.s32 	%p34, %r9, 0;
	selp.b32 	%r101, %r26, 0, %p3;
	or.b32  	%r102, %r101, 2146435072;
	selp.b32 	%r103, %r102, %r101, %p34;
	mov.b32 	%r104, 0;
	mov.b64 	%fd137, {%r104, %r103};
	mov.pred 	%p6, %p3;
	bra.uni 	$L__BB5_47;
$L__BB5_46:
	{ // callseq 2, 0
	.param .b64 param0;
	st.param.f64 	[param0], %fd16;
	.param .b64 param1;
	st.param.f64 	[param1], %fd42;
	.param .b64 retval0;
	call.uni (retval0), 
	__internal_accurate_pow, 
	(
	param0, 
	param1
	);
	ld.param.f64 	%fd54, [retval0];
	} // callseq 2
	setp.lt.s32 	%p31, %r26, 0;
	setp.neu.f64 	%p32, %fd42, %fd3;
	neg.f64 	%fd56, %fd54;
	setp.eq.s64 	%p33, %rd7, -9223372036854775808;
	selp.f64 	%fd57, %fd56, %fd54, %p33;
	selp.f64 	%fd58, %fd57, %fd54, %p31;
	selp.f64 	%fd59, 0dFFF8000000000000, %fd58, %p31;
	selp.f64 	%fd137, %fd59, %fd58, %p32;
	mov.pred 	%p6, %p2;
$L__BB5_47:
	add.f64 	%fd60, %fd42, %fd7;
	{
	.reg .b32 %temp; 
	mov.b64 	{%temp, %r105}, %fd60;
	}
	and.b32  	%r106, %r105, 2146435072;
	setp.ne.s32 	%p35, %r106, 2146435072;
	@%p35 bra 	$L__BB5_54;
	setp.num.f64 	%p36, %fd7, %fd42;
	@%p36 bra 	$L__BB5_50;
	add.rn.f64 	%fd137, %fd7, %fd42;
	bra.uni 	$L__BB5_54;
$L__BB5_50:
	setp.neu.f64 	%p37, %fd4, 0d7FF0000000000000;
	@%p37 bra 	$L__BB5_52;
	setp.lt.s32 	%p41, %r9, 0;
	setp.gt.f64 	%p42, %fd16, 0d3FF0000000000000;
	selp.b32 	%r113, 2146435072, 0, %p42;
	xor.b32  	%r114, %r113, 2146435072;
	selp.b32 	%r115, %r114, %r113, %p41;
	setp.eq.f64 	%p43, %fd7, 0dBFF0000000000000;
	selp.b32 	%r116, 1072693248, %r115, %p43;
	mov.b32 	%r117, 0;
	mov.b64 	%fd137, {%r117, %r116};
	bra.uni 	$L__BB5_54;
$L__BB5_52:
	setp.neu.f64 	%p38, %fd16, 0d7FF0000000000000;
	@%p38 bra 	$L__BB5_54;
	setp.lt.s32 	%p39, %r26, 0;
	and.b32  	%r107, %r9, 2147483647;
	setp.ne.s32 	%p40, %r107, 1071644672;
	or.b32  	%r108, %r10, -2147483648;
	selp.b32 	%r109, %r108, %r10, %p40;
	selp.b32 	%r110, %r109, %r10, %p6;
	selp.b32 	%r111, %r110, %r10, %p39;
	mov.b32 	%r112, 0;
	mov.b64 	%fd137, {%r112, %r111};
$L__BB5_54:
	setp.eq.f64 	%p44, %fd42, 0d0000000000000000;
	setp.eq.f64 	%p45, %fd7, 0d3FF0000000000000;
	selp.f64 	%fd61, 0d3FF0000000000000, %fd137, %p45;
	selp.f64 	%fd62, 0d3FF0000000000000, %fd61, %p44;
	setp.eq.f64 	%p46, %fd6, 0d3FF0000000000000;
	setp.eq.f64 	%p47, %fd43, 0d0000000000000000;
	selp.f64 	%fd63, 0d3FF0000000000000, %fd135, %p46;
	selp.f64 	%fd64, 0d3FF0000000000000, %fd63, %p47;
	mul.f64 	%fd65, %fd64, %fd62;
	st.f64 	[%rd15+8], %fd65;
	add.f64 	%fd133, %fd133, %fd65;
	{ // callseq 3, 0
	.param .b64 param0;
	st.param.b64 	[param0], 24;
	.param .b64 retval0;
	call.uni (retval0), 
	malloc, 
	(
	param0
	);
	ld.param.b64 	%rd288, [retval0];
	} // callseq 3
	st.u64 	[%rd15+16], %rd288;
	mov.b64 	%rd63, 0;
	st.u64 	[%rd288+16], %rd63;
	mov.b64 	%rd64, -4586634745500139520;
	st.u64 	[%rd288+8], %rd64;
$L__BB5_55:
	add.s32 	%r255, %r255, 1;
	add.s32 	%r254, %r254, 1;
	setp.ne.s32 	%p48, %r254, 0;
	add.s64 	%rd287, %rd287, 8;
	add.s64 	%rd286, %rd286, 8;
	add.s64 	%rd285, %rd285, 1;
	@%p48 bra 	$L__BB5_4;
$L__BB5_56:
	ld.f64 	%fd66, [%rd293+8];
	div.rn.f64 	%fd67, %fd66, %fd133;
	st.f64 	[%rd293+8], %fd67;
	add.s64 	%rd291, %rd293, 16;
	ld.u64 	%rd290, [%rd293+16];
	setp.eq.s64 	%p49, %rd290, 0;
	@%p49 bra 	$L__BB5_60;
	mov.u64 	%rd292, %rd293;
$L__BB5_58:
	ld.f64 	%fd27, [%rd290+8];
	setp.leu.f64 	%p50, %fd27, 0d0000000000000000;
	@%p50 bra 	$L__BB5_60;
	div.rn.f64 	%fd68, %fd27, %fd133;
	st.f64 	[%rd290+8], %fd68;
	ld.f64 	%fd69, [%rd292+8];
	ld.u64 	%rd65, [%rd291];
	ld.f64 	%fd70, [%rd65+8];
	add.f64 	%fd71, %fd69, %fd70;
	st.f64 	[%rd65+8], %fd71;
	ld.u64 	%rd292, [%rd291];
	add.s64 	%rd291, %rd292, 16;
	ld.u64 	%rd290, [%rd292+16];
	setp.ne.s64 	%p51, %rd290, 0;
	@%p51 bra 	$L__BB5_58;
$L__BB5_60:
	shr.u32 	%r119, %r17, 2;
	xor.b32  	%r120, %r119, %r17;
	shl.b32 	%r121, %r250, 4;
	shl.b32 	%r122, %r120, 1;
	xor.b32  	%r123, %r121, %r122;
	xor.b32  	%r124, %r123, %r250;
	xor.b32  	%r249, %r124, %r120;
	add.s32 	%r248, %r248, 362437;
	add.s32 	%r125, %r249, %r248;
	cvt.rn.f32.u32 	%f2, %r125;
	fma.rn.f32 	%f1, %f2, 0f2F800000, 0f2F000000;
	setp.eq.s64 	%p52, %rd293, 0;
	@%p52 bra 	$L__BB5_66;
	cvt.f64.f32 	%fd28, %f1;
$L__BB5_62:
	mov.u64 	%rd29, %rd293;
	ld.f64 	%fd72, [%rd29+8];
	setp.leu.f64 	%p53, %fd72, %fd28;
	@%p53 bra 	$L__BB5_64;
	ld.u32 	%r256, [%rd29];
	bra.uni 	$L__BB5_66;
$L__BB5_64:
	ld.u64 	%rd293, [%rd29+16];
	setp.ne.s64 	%p54, %rd293, 0;
	@%p54 bra 	$L__BB5_62;
	ld.u32 	%r256, [%rd29];
$L__BB5_66:
	add.s32 	%r246, %r246, 1;
	setp.eq.s32 	%p55, %r246, %r73;
	@%p55 bra 	$L__BB5_8;
	bra.uni 	$L__BB5_2;

}
	// .globl	_Z11moveAnt_oldPdS_jjddS_PiP17curandStateXORWOW
.visible .entry _Z11moveAnt_oldPdS_jjddS_PiP17curandStateXORWOW(
	.param .u64 .ptr .align 1 _Z11moveAnt_oldPdS_jjddS_PiP17curandStateXORWOW_param_0,
	.param .u64 .ptr .align 1 _Z11moveAnt_oldPdS_jjddS_PiP17curandStateXORWOW_param_1,
	.param .u32 _Z11moveAnt_oldPdS_jjddS_PiP17curandStateXORWOW_param_2,
	.param .u32 _Z11moveAnt_oldPdS_jjddS_PiP17curandStateXORWOW_param_3,
	.param .f64 _Z11moveAnt_oldPdS_jjddS_PiP17curandStateXORWOW_param_4,
	.param .f64 _Z11moveAnt_oldPdS_jjddS_PiP17curandStateXORWOW_param_5,
	.param .u64 .ptr .align 1 _Z11moveAnt_oldPdS_jjddS_PiP17curandStateXORWOW_param_6,
	.param .u64 .ptr .align 1 _Z11moveAnt_oldPdS_jjddS_PiP17curandStateXORWOW_param_7,
	.param .u64 .ptr .align 1 _Z11moveAnt_oldPdS_jjddS_PiP17curandStateXORWOW_param_8
)
{
	.local .align 16 .b8 	__local_depot6[512];
	.reg .b64 	%SP;
	.reg .b64 	%SPL;
	.reg .pred 	%p<76>;
	.reg .b16 	%rs<3>;
	.reg .b32 	%r<270>;
	.reg .b32 	%f<3>;
	.reg .b64 	%rd<295>;
	.reg .b64 	%fd<149>;

	mov.u64 	%SPL, __local_depot6;
	ld.param.u64 	%rd44, [_Z11moveAnt_oldPdS_jjddS_PiP17curandStateXORWOW_param_0];
	ld.param.u32 	%r73, [_Z11moveAnt_oldPdS_jjddS_PiP17curandStateXORWOW_param_3];
	ld.param.f64 	%fd42, [_Z11moveAnt_oldPdS_jjddS_PiP17curandStateXORWOW_param_4];
	ld.param.f64 	%fd43, [_Z11moveAnt_oldPdS_jjddS_PiP17curandStateXORWOW_param_5];
	ld.param.u64 	%rd45, [_Z11moveAnt_oldPdS_jjddS_PiP17curandStateXORWOW_param_7];
	ld.param.u64 	%rd46, [_Z11moveAnt_oldPdS_jjddS_PiP17curandStateXORWOW_param_8];
	cvta.to.global.u64 	%rd1, %rd44;
	cvta.to.global.u64 	%rd2, %rd45;
	cvta.to.global.u64 	%rd3, %rd46;
	add.u64 	%rd4, %SPL, 0;
	add.u64 	%rd5, %SPL, 112;
	mov.u32 	%r256, %tid.x;
	setp.eq.s32 	%p7, %r73, 0;
	@%p7 bra 	$L__BB6_8;
	mul.wide.u32 	%rd49, %r256, 48;
	add.s64 	%rd50, %rd3, %rd49;
	ld.global.v2.u32 	{%r248, %r253}, [%rd50];
	ld.global.v2.u32 	{%r252, %r251}, [%rd50+8];
	ld.global.v2.u32 	{%r250, %r249}, [%rd50+16];
	{
	.reg .b32 %temp; 
	mov.b64 	{%temp, %r8}, %fd43;
	}
	shr.u32 	%r75, %r8, 20;
	and.b32  	%r76, %r75, 2047;
	add.s32 	%r77, %r76, -1012;
	mov.b64 	%rd51, %fd43;
	shl.b64 	%rd6, %rd51, %r77;
	setp.eq.s64 	%p1, %rd6, -9223372036854775808;
	cvt.rzi.f64.f64 	%fd1, %fd43;
	abs.f64 	%fd2, %fd43;
	{
	.reg .b32 %temp; 
	mov.b64 	{%temp, %r9}, %fd42;
	}
	shr.u32 	%r78, %r9, 20;
	and.b32  	%r79, %r78, 2047;
	add.s32 	%r80, %r79, -1012;
	mov.b64 	%rd52, %fd42;
	shl.b64 	%rd7, %rd52, %r80;
	setp.eq.s64 	%p2, %rd7, -9223372036854775808;
	cvt.rzi.f64.f64 	%fd3, %fd42;
	abs.f64 	%fd4, %fd42;
	setp.neu.f64 	%p9, %fd4, 0d3FE0000000000000;
	and.pred  	%p3, %p9, %p2;
	setp.lt.s32 	%p10, %r9, 0;
	selp.b32 	%r10, 0, 2146435072, %p10;
	mov.b32 	%r246, 0;
$L__BB6_2:
	mov.u32 	%r17, %r253;
	mov.u32 	%r253, %r252;
	mov.u32 	%r252, %r251;
	mov.u32 	%r251, %r250;
	mov.u32 	%r250, %r249;
	setp.lt.s32 	%p11, %r73, 1;
	cvt.s64.s32 	%rd53, %r256;
	add.s64 	%rd54, %rd4, %rd53;
	mov.b16 	%rs1, 1;
	st.local.u8 	[%rd54], %rs1;
	mul.wide.u32 	%rd55, %r246, 4;
	add.s64 	%rd56, %rd5, %rd55;
	st.local.u32 	[%rd56], %r256;
	mov.f64 	%fd133, 0d0000000000000000;
	{ // callseq 4, 0
	.param .b64 param0;
	st.param.b64 	[param0], 24;
	.param .b64 retval0;
	call.uni (retval0), 
	malloc, 
	(
	param0
	);
	ld.param.b64 	%rd290, [retval0];
	} // callseq 4
	@%p11 bra 	$L__BB6_56;
	ld.param.u64 	%rd280, [_Z11moveAnt_oldPdS_jjddS_PiP17curandStateXORWOW_param_1];
	neg.s32 	%r254, %r73;
	mul.lo.s32 	%r82, %r256, %r73;
	mul.wide.s32 	%rd58, %r82, 8;
	cvta.to.global.u64 	%rd59, %rd280;
	add.s64 	%rd284, %rd59, %rd58;
	add.s64 	%rd283, %rd1, %rd58;
	mov.f64 	%fd133, 0d0000000000000000;
	mov.b32 	%r255, 0;
	mov.u64 	%rd282, %rd4;
	mov.u64 	%rd285, %rd290;
$L__BB6_4:
	mov.u64 	%rd15, %rd285;
	ld.global.f64 	%fd46, [%rd283];
	setp.leu.f64 	%p12, %fd46, 0d0000000000000000;
	@%p12 bra 	$L__BB6_55;
	ld.local.u8 	%rs2, [%rd282];
	setp.ne.s16 	%p13, %rs2, 0;
	@%p13 bra 	$L__BB6_55;
	st.u32 	[%rd15], %r255;
	ld.global.f64 	%fd6, [%rd283];
	ld.global.f64 	%fd7, [%rd284];
	{
	.reg .b32 %temp; 
	mov.b64 	{%temp, %r25}, %fd6;
	}
	abs.f64 	%fd8, %fd6;
	setp.neu.f64 	%p14, %fd6, 0d0000000000000000;
	@%p14 bra 	$L__BB6_36;
	setp.lt.s32 	%p18, %r8, 0;
	setp.neu.f64 	%p19, %fd2, 0d3FE0000000000000;
	and.pred  	%p5, %p19, %p1;
	selp.b32 	%r83, %r25, 0, %p5;
	or.b32  	%r84, %r83, 2146435072;
	selp.b32 	%r85, %r84, %r83, %p18;
	mov.b32 	%r86, 0;
	mov.b64 	%fd135, {%r86, %r85};
	bra.uni 	$L__BB6_37;
$L__BB6_8:
	setp.lt.u32 	%p56, %r73, 2;
	mov.f64 	%fd148, 0d0000000000000000;
	@%p56 bra 	$L__BB6_22;
	add.s32 	%r11, %r73, -1;
	add.s32 	%r127, %r73, -2;
	and.b32  	%r12, %r11, 15;
	setp.lt.u32 	%p57, %r127, 15;
	mov.f64 	%fd148, 0d0000000000000000;
	mov.b32 	%r260, 1;
	@%p57 bra 	$L__BB6_13;
	and.b32  	%r129, %r11, -16;
	neg.s32 	%r258, %r129;
	add.s64 	%rd291, %rd5, 32;
	mov.f64 	%fd148, 0d0000000000000000;
	mov.b32 	%r257, 0;
$L__BB6_11:
	.pragma "nounroll";
	ld.local.v4.u32 	{%r130, %r131, %r132, %r133}, [%rd291+-32];
	mul.lo.s32 	%r134, %r130, %r73;
	cvt.u64.u32 	%rd64, %r134;
	cvt.s64.s32 	%rd65, %r131;
	add.s64 	%rd66, %rd64, %rd65;
	shl.b64 	%rd67, %rd66, 3;
	add.s64 	%rd68, %rd1, %rd67;
	ld.global.f64 	%fd77, [%rd68];
	add.f64 	%fd78, %fd148, %fd77;
	mul.lo.s32 	%r135, %r131, %r73;
	cvt.u64.u32 	%rd69, %r135;
	cvt.s64.s32 	%rd70, %r132;
	add.s64 	%rd71, %rd69, %rd70;
	shl.b64 	%rd72, %rd71, 3;
	add.s64 	%rd73, %rd1, %rd72;
	ld.global.f64 	%fd79, [%rd73];
	add.f64 	%fd80, %fd78, %fd79;
	mul.lo.s32 	%r136, %r132, %r73;
	cvt.u64.u32 	%rd74, %r136;
	cvt.s64.s32 	%rd75, %r133;
	add.s64 	%rd76, %rd74, %rd75;
	shl.b64 	%rd77, %rd76, 3;
	add.s64 	%rd78, %rd1, %rd77;
	ld.global.f64 	%fd81, [%rd78];
	add.f64 	%fd82, %fd80, %fd81;
	mul.lo.s32 	%r137, %r133, %r73;
	cvt.u64.u32 	%rd79, %r137;
	ld.local.v4.u32 	{%r138, %r139, %r140, %r141}, [%rd291+-16];
	cvt.s64.s32 	%rd80, %r138;
	add.s64 	%rd81, %rd79, %rd80;
	shl.b64 	%rd82, %rd81, 3;
	add.s64 	%rd83, %rd1, %rd82;
	ld.global.f64 	%fd83, [%rd83];
	add.f64 	%fd84, %fd82, %fd83;
	mul.lo.s32 	%r142, %r138, %r73;
	cvt.u64.u32 	%rd84, %r142;
	cvt.s64.s32 	%rd85, %r139;
	add.s64 	%rd86, %rd84, %rd85;
	shl.b64 	%rd87, %rd86, 3;
	add.s64 	%rd88, %rd1, %rd87;
	ld.global.f64 	%fd85, [%rd88];
	add.f64 	%fd86, %fd84, %fd85;
	mul.lo.s32 	%r143, %r139, %r73;
	cvt.u64.u32 	%rd89, %r143;
	cvt.s64.s32 	%rd90, %r140;
	add.s64 	%rd91, %rd89, %rd90;
	shl.b64 	%rd92, %rd91, 3;
	add.s64 	%rd93, %rd1, %rd92;
	ld.global.f64 	%fd87, [%rd93];
	add.f64 	%fd88, %fd86, %fd87;
	mul.lo.s32 	%r144, %r140, %r73;
	cvt.u64.u32 	%rd94, %r144;
	cvt.s64.s32 	%rd95, %r141;
	add.s64 	%rd96, %rd94, %rd95;
	shl.b64 	%rd97, %rd96, 3;
	add.s64 	%rd98, %rd1, %rd97;
	ld.global.f64 	%fd89, [%rd98];
	add.f64 	%fd90, %fd88, %fd89;
	mul.lo.s32 	%r145, %r141, %r73;
	cvt.u64.u32 	%rd99, %r145;
	ld.local.v4.u32 	{%r146, %r147, %r148, %r149}, [%rd291];
	cvt.s64.s32 	%rd100, %r146;
	add.s64 	%rd101, %rd99, %rd100;
	shl.b64 	%rd102, %rd101, 3;
	add.s64 	%rd103, %rd1, %rd102;
	ld.global.f64 	%fd91, [%rd103];
	add.f64 	%fd92, %fd90, %fd91;
	mul.lo.s32 	%r150, %r146, %r73;
	cvt.u64.u32 	%rd104, %r150;
	cvt.s64.s32 	%rd105, %r147;
	add.s64 	%rd106, %rd104, %rd105;
	shl.b64 	%rd107, %rd106, 3;
	add.s64 	%rd108, %rd1, %rd107;
	ld.global.f64 	%fd93, [%rd108];
	add.f64 	%fd94, %fd92, %fd93;
	mul.lo.s32 	%r151, %r147, %r73;
	cvt.u64.u32 	%rd109, %r151;
	cvt.s64.s32 	%rd110, %r148;
	add.s64 	%rd111, %rd109, %rd110;
	shl.b64 	%rd112, %rd111, 3;
	add.s64 	%rd113, %rd1, %rd112;
	ld.global.f64 	%fd95, [%rd113];
	add.f64 	%fd96, %fd94, %fd95;
	mul.lo.s32 	%r152, %r148, %r73;
	cvt.u64.u32 	%rd114, %r152;
	cvt.s64.s32 	%rd115, %r149;
	add.s64 	%rd116, %rd114, %rd115;
	shl.b64 	%rd117, %rd116, 3;
	add.s64 	%rd118, %rd1, %rd117;
	ld.global.f64 	%fd97, [%rd118];
	add.f64 	%fd98, %fd96, %fd97;
	mul.lo.s32 	%r153, %r149, %r73;
	cvt.u64.u32 	%rd119, %r153;
	ld.local.v4.u32 	{%r154, %r155, %r156, %r157}, [%rd291+16];
	cvt.s64.s32 	%rd120, %r154;
	add.s64 	%rd121, %rd119, %rd120;
	shl.b64 	%rd122, %rd121, 3;
	add.s64 	%rd123, %rd1, %rd122;
	ld.global.f64 	%fd99, [%rd123];
	add.f64 	%fd100, %fd98, %fd99;
	mul.lo.s32 	%r158, %r154, %r73;
	cvt.u64.u32 	%rd124, %r158;
	cvt.s64.s32 	%rd125, %r155;
	add.s64 	%rd126, %rd124, %rd125;
	shl.b64 	%rd127, %rd126, 3;
	add.s64 	%rd128, %rd1, %rd127;
	ld.global.f64 	%fd101, [%rd128];
	add.f64 	%fd102, %fd100, %fd101;
	mul.lo.s32 	%r159, %r155, %r73;
	cvt.u64.u32 	%rd129, %r159;
	cvt.s64.s32 	%rd130, %r156;
	add.s64 	%rd131, %rd129, %rd130;
	shl.b64 	%rd132, %rd131, 3;
	add.s64 	%rd133, %rd1, %rd132;
	ld.global.f64 	%fd103, [%rd133];
	add.f64 	%fd104, %fd102, %fd103;
	mul.lo.s32 	%r160, %r156, %r73;
	cvt.u64.u32 	%rd134, %r160;
	cvt.s64.s32 	%rd135, %r157;
	add.s64 	%rd136, %rd134, %rd135;
	shl.b64 	%rd137, %rd136, 3;
	add.s64 	%rd138, %rd1, %rd137;
	ld.global.f64 	%fd105, [%rd138];
	add.f64 	%fd106, %fd104, %fd105;
	mul.lo.s32 	%r161, %r157, %r73;
	cvt.u64.u32 	%rd139, %r161;
	ld.local.s32 	%rd140, [%rd291+32];
	add.s64 	%rd141, %rd139, %rd140;
	shl.b64 	%rd142, %rd141, 3;
	add.s64 	%rd143, %rd1, %rd142;
	ld.global.f64 	%fd107, [%rd143];
	add.f64 	%fd148, %fd106, %fd107;
	add.s32 	%r258, %r258, 16;
	add.s32 	%r257, %r257, 16;
	add.s64 	%rd291, %rd291, 64;
	setp.ne.s32 	%p58, %r258, 0;
	@%p58 bra 	$L__BB6_11;
	add.s32 	%r260, %r257, 1;
$L__BB6_13:
	setp.eq.s32 	%p59, %r12, 0;
	@%p59 bra 	$L__BB6_22;
	and.b32  	%r41, %r11, 7;
	setp.lt.u32 	%p60, %r12, 8;
	@%p60 bra 	$L__BB6_16;
	mul.wide.u32 	%rd144, %r260, 4;
	add.s64 	%rd145, %rd5, %rd144;
	ld.local.u32 	%r162, [%rd145+-4];
	mul.lo.s32 	%r163, %r162, %r73;
	cvt.u64.u32 	%rd146, %r163;
	ld.local.u32 	%r164, [%rd145];
	cvt.s64.s32 	%rd147, %r164;
	add.s64 	%rd148, %rd146, %rd147;
	shl.b64 	%rd149, %rd148, 3;
	add.s64 	%rd150, %rd1, %rd149;
	ld.global.f64 	%fd109, [%rd150];
	add.f64 	%fd110, %fd148, %fd109;
	mul.lo.s32 	%r165, %r164, %r73;
	cvt.u64.u32 	%rd151, %r165;
	ld.local.u32 	%r166, [%rd145+4];
	cvt.s64.s32 	%rd152, %r166;
	add.s64 	%rd153, %rd151, %rd152;
	shl.b64 	%rd154, %rd153, 3;
	add.s64 	%rd155, %rd1, %rd154;
	ld.global.f64 	%fd111, [%rd155];
	add.f64 	%fd112, %fd110, %fd111;
	mul.lo.s32 	%r167, %r166, %r73;
	cvt.u64.u32 	%rd156, %r167;
	ld.local.u32 	%r168, [%rd145+8];
	cvt.s64.s32 	%rd157, %r168;
	add.s64 	%rd158, %rd156, %rd157;
	shl.b64 	%rd159, %rd158, 3;
	add.s64 	%rd160, %rd1, %rd159;
	ld.global.f64 	%fd113, [%rd160];
	add.f64 	%fd114, %fd112, %fd113;
	mul.lo.s32 	%r169, %r168, %r73;
	cvt.u64.u32 	%rd161, %r169;
	ld.local.u32 	%r170, [%rd145+12];
	cvt.s64.s32 	%rd162, %r170;
	add.s64 	%rd163, %rd161, %rd162;
	shl.b64 	%rd164, %rd163, 3;
	add.s64 	%rd165, %rd1, %rd164;
	ld.global.f64 	%fd115, [%rd165];
	add.f64 	%fd116, %fd114, %fd115;
	mul.lo.s32 	%r171, %r170, %r73;
	cvt.u64.u32 	%rd166, %r171;
	ld.local.u32 	%r172, [%rd145+16];
	cvt.s64.s32 	%rd167, %r172;
	add.s64 	%rd168, %rd166, %rd167;
	shl.b64 	%rd169, %rd168, 3;
	add.s64 	%rd170, %rd1, %rd169;
	ld.global.f64 	%fd117, [%rd170];
	add.f64 	%fd118, %fd116, %fd117;
	mul.lo.s32 	%r173, %r172, %r73;
	cvt.u64.u32 	%rd171, %r173;
	ld.local.u32 	%r174, [%rd145+20];
	cvt.s64.s32 	%rd172, %r174;
	add.s64 	%rd173, %rd171, %rd172;
	shl.b64 	%rd174, %rd173, 3;
	add.s64 	%rd175, %rd1, %rd174;
	ld.global.f64 	%fd119, [%rd175];
	add.f64 	%fd120, %fd118, %fd119;
	mul.lo.s32 	%r175, %r174, %r73;
	cvt.u64.u32 	%rd176, %r175;
	ld.local.u32 	%r176, [%rd145+24];
	cvt.s64.s32 	%rd177, %r176;
	add.s64 	%rd178, %rd176, %rd177;
	shl.b64 	%rd179, %rd178, 3;
	add.s64 	%rd180, %rd1, %rd179;
	ld.global.f64 	%fd121, [%rd180];
	add.f64 	%fd122, %fd120, %fd121;
	mul.lo.s32 	%r177, %r176, %r73;
	cvt.u64.u32 	%rd181, %r177;
	ld.local.s32 	%rd182, [%rd145+28];
	add.s64 	%rd183, %rd181, %rd182;
	shl.b64 	%rd184, %rd183, 3;
	add.s64 	%rd185, %rd1, %rd184;
	ld.global.f64 	%fd123, [%rd185];
	add.f64 	%fd148, %fd122, %fd123;
	add.s32 	%r260, %r260, 8;
$L__BB6_16:
	setp.eq.s32 	%p61, %r41, 0;
	@%p61 bra 	$L__BB6_22;
	and.b32  	%r44, %r11, 3;
	setp.lt.u32 	%p62, %r41, 4;
	@%p62 bra 	$L__BB6_19;
	mul.wide.u32 	%rd186, %r260, 4;
	add.s64 	%rd187, %rd5, %rd186;
	ld.local.u32 	%r178, [%rd187+-4];
	mul.lo.s32 	%r179, %r178, %r73;
	cvt.u64.u32 	%rd188, %r179;
	ld.local.u32 	%r180, [%rd187];
	cvt.s64.s32 	%rd189, %r180;
	add.s64 	%rd190, %rd188, %rd189;
	shl.b64 	%rd191, %rd190, 3;
	add.s64 	%rd192, %rd1, %rd191;
	ld.global.f64 	%fd125, [%rd192];
	add.f64 	%fd126, %fd148, %fd125;
	mul.lo.s32 	%r181, %r180, %r73;
	cvt.u64.u32 	%rd193, %r181;
	ld.local.u32 	%r182, [%rd187+4];
	cvt.s64.s32 	%rd194, %r182;
	add.s64 	%rd195, %rd193, %rd194;
	shl.b64 	%rd196, %rd195, 3;
	add.s64 	%rd197, %rd1, %rd196;
	ld.global.f64 	%fd127, [%rd197];
	add.f64 	%fd128, %fd126, %fd127;
	mul.lo.s32 	%r183, %r182, %r73;
	cvt.u64.u32 	%rd198, %r183;
	ld.local.u32 	%r184, [%rd187+8];
	cvt.s64.s32 	%rd199, %r184;
	add.s64 	%rd200, %rd198, %rd199;
	shl.b64 	%rd201, %rd200, 3;
	add.s64 	%rd202, %rd1, %rd201;
	ld.global.f64 	%fd129, [%rd202];
	add.f64 	%fd130, %fd128, %fd129;
	mul.lo.s32 	%r185, %r184, %r73;
	cvt.u64.u32 	%rd203, %r185;
	ld.local.s32 	%rd204, [%rd187+12];
	add.s64 	%rd205, %rd203, %rd204;
	shl.b64 	%rd206, %rd205, 3;
	add.s64 	%rd207, %rd1, %rd206;
	ld.global.f64 	%fd131, [%rd207];
	add.f64 	%fd148, %fd130, %fd131;
	add.s32 	%r260, %r260, 4;
$L__BB6_19:
	setp.eq.s32 	%p63, %r44, 0;
	@%p63 bra 	$L__BB6_22;
	mul.wide.u32 	%rd208, %r260, 4;
	add.s64 	%rd292, %rd5, %rd208;
	neg.s32 	%r262, %r44;
$L__BB6_21:
	.pragma "nounroll";
	ld.local.u32 	%r186, [%rd292+-4];
	mul.lo.s32 	%r187, %r186, %r73;
	cvt.u64.u32 	%rd209, %r187;
	ld.local.s32 	%rd210, [%rd292];
	add.s64 	%rd211, %rd209, %rd210;
	shl.b64 	%rd212, %rd211, 3;
	add.s64 	%rd213, %rd1, %rd212;
	ld.global.f64 	%fd132, [%rd213];
	add.f64 	%fd148, %fd148, %fd132;
	add.s64 	%rd292, %rd292, 4;
	add.s32 	%r262, %r262, 1;
	setp.ne.s32 	%p64, %r262, 0;
	@%p64 bra 	$L__BB6_21;
$L__BB6_22:
	ld.param.u64 	%rd281, [_Z11moveAnt_oldPdS_jjddS_PiP17curandStateXORWOW_param_6];
	setp.eq.s32 	%p65, %r73, 0;
	mov.u32 	%r50, %tid.x;
	cvta.to.global.u64 	%rd214, %rd281;
	mul.wide.u32 	%rd215, %r50, 8;
	add.s64 	%rd216, %rd214, %rd215;
	st.global.f64 	[%rd216], %fd148;
	@%p65 bra 	$L__BB6_35;
	mul.lo.s32 	%r51, %r73, %r50;
	add.s32 	%r189, %r73, -1;
	and.b32  	%r52, %r73, 15;
	setp.lt.u32 	%p66, %r189, 15;
	mov.b32 	%r266, 0;
	@%p66 bra 	$L__BB6_26;
	and.b32  	%r266, %r73, -16;
	neg.s32 	%r264, %r266;
	add.s32 	%r263, %r51, 7;
	add.s64 	%rd293, %rd5, 32;
$L__BB6_25:
	.pragma "nounroll";
	ld.local.v4.u32 	{%r190, %r191, %r192, %r193}, [%rd293+-32];
	add.s32 	%r194, %r263, -7;
	mul.wide.u32 	%rd217, %r194, 4;
	add.s64 	%rd218, %rd2, %rd217;
	st.global.u32 	[%rd218], %r190;
	add.s32 	%r195, %r263, -6;
	mul.wide.u32 	%rd219, %r195, 4;
	add.s64 	%rd220, %rd2, %rd219;
	st.global.u32 	[%rd220], %r191;
	add.s32 	%r196, %r263, -5;
	mul.wide.u32 	%rd221, %r196, 4;
	add.s64 	%rd222, %rd2, %rd221;
	st.global.u32 	[%rd222], %r192;
	add.s32 	%r197, %r263, -4;
	mul.wide.u32 	%rd223, %r197, 4;
	add.s64 	%rd224, %rd2, %rd223;
	st.global.u32 	[%rd224], %r193;
	ld.local.v4.u32 	{%r198, %r199, %r200, %r201}, [%rd293+-16];
	add.s32 	%r202, %r263, -3;
	mul.wide.u32 	%rd225, %r202, 4;
	add.s64 	%rd226, %rd2, %rd225;
	st.global.u32 	[%rd226], %r198;
	add.s32 	%r203, %r263, -2;
	mul.wide.u32 	%rd227, %r203, 4;
	add.s64 	%rd228, %rd2, %rd227;
	st.global.u32 	[%rd228], %r199;
	add.s32 	%r204, %r263, -1;
	mul.wide.u32 	%rd229, %r204, 4;
	add.s64 	%rd230, %rd2, %rd229;
	st.global.u32 	[%rd230], %r200;
	add.s32 	%r205, %r263, 8;
	mul.wide.u32 	%rd231, %r263, 4;
	add.s64 	%rd232, %rd2, %rd231;
	st.global.u32 	[%rd232], %r201;
	ld.local.v4.u32 	{%r206, %r207, %r208, %r209}, [%rd293];
	add.s32 	%r210, %r263, 1;
	mul.wide.u32 	%rd233, %r210, 4;
	add.s64 	%rd234, %rd2, %rd233;
	st.global.u32 	[%rd234], %r206;
	add.s32 	%r211, %r263, 2;
	mul.wide.u32 	%rd235, %r211, 4;
	add.s64 	%rd236, %rd2, %rd235;
	st.global.u32 	[%rd236], %r207;
	add.s32 	%r212, %r263, 3;
	mul.wide.u32 	%rd237, %r212, 4;
	add.s64 	%rd238, %rd2, %rd237;
	st.global.u32 	[%rd238], %r208;
	add.s32 	%r213, %r263, 4;
	mul.wide.u32 	%rd239, %r213, 4;
	add.s64 	%rd240, %rd2, %rd239;
	st.global.u32 	[%rd240], %r209;
	ld.local.v4.u32 	{%r214, %r215, %r216, %r217}, [%rd293+16];
	add.s32 	%r218, %r263, 5;
	mul.wide.u32 	%rd241, %r218, 4;
	add.s64 	%rd242, %rd2, %rd241;
	st.global.u32 	[%rd242], %r214;
	add.s32 	%r219, %r263, 6;
	mul.wide.u32 	%rd243, %r219, 4;
	add.s64 	%rd244, %rd2, %rd243;
	st.global.u32 	[%rd244], %r215;
	add.s32 	%r220, %r263, 7;
	mul.wide.u32 	%rd245, %r220, 4;
	add.s64 	%rd246, %rd2, %rd245;
	st.global.u32 	[%rd246], %r216;
	mul.wide.u32 	%rd247, %r205, 4;
	add.s64 	%rd248, %rd2, %rd247;
	st.global.u32 	[%rd248], %r217;
	add.s32 	%r264, %r264, 16;
	add.s32 	%r263, %r263, 16;
	add.s64 	%rd293, %rd293, 64;
	setp.ne.s32 	%p67, %r264, 0;
	@%p67 bra 	$L__BB6_25;
$L__BB6_26:
	setp.eq.s32 	%p68, %r52, 0;
	@%p68 bra 	$L__BB6_35;
	and.b32  	%r61, %r73, 7;
	setp.lt.u32 	%p69, %r52, 8;
	@%p69 bra 	$L__BB6_29;
	mul.wide.u32 	%rd249, %r266, 4;
	add.s64 	%rd250, %rd5, %rd249;
	ld.local.u32 	%r221, [%rd250];
	add.s32 	%r222, %r266, %r51;
	mul.wide.u32 	%rd251, %r222, 4;
	add.s64 	%rd252, %rd2, %rd251;
	st.global.u32 	[%rd252], %r221;
	ld.local.u32 	%r223, [%rd250+4];
	add.s32 	%r224, %r222, 1;
	mul.wide.u32 	%rd253, %r224, 4;
	add.s64 	%rd254, %rd2, %rd253;
	st.global.u32 	[%rd254], %r223;
	ld.local.u32 	%r225, [%rd250+8];
	add.s32 	%r226, %r222, 2;
	mul.wide.u32 	%rd255, %r226, 4;
	add.s64 	%rd256, %rd2, %rd255;
	st.global.u32 	[%rd256], %r225;
	ld.local.u32 	%r227, [%rd250+12];
	add.s32 	%r228, %r222, 3;
	mul.wide.u32 	%rd257, %r228, 4;
	add.s64 	%rd258, %rd2, %rd257;
	st.global.u32 	[%rd258], %r227;
	ld.local.u32 	%r229, [%rd250+16];
	add.s32 	%r230, %r222, 4;
	mul.wide.u32 	%rd259, %r230, 4;
	add.s64 	%rd260, %rd2, %rd259;
	st.global.u32 	[%rd260], %r229;
	ld.local.u32 	%r231, [%rd250+20];
	add.s32 	%r232, %r222, 5;
	mul.wide.u32 	%rd261, %r232, 4;
	add.s64 	%rd262, %rd2, %rd261;
	st.global.u32 	[%rd262], %r231;
	ld.local.u32 	%r233, [%rd250+24];
	add.s32 	%r234, %r222, 6;
	mul.wide.u32 	%rd263, %r234, 4;
	add.s64 	%rd264, %rd2, %rd263;
	st.global.u32 	[%rd264], %r233;
	ld.local.u32 	%r235, [%rd250+28];
	add.s32 	%r236, %r222, 7;
	mul.wide.u32 	%rd265, %r236, 4;
	add.s64 	%rd266, %rd2, %rd265;
	st.global.u32 	[%rd266], %r235;
	add.s32 	%r266, %r266, 8;
$L__BB6_29:
	setp.eq.s32 	%p70, %r61, 0;
	@%p70 bra 	$L__BB6_35;
	and.b32  	%r64, %r73, 3;
	setp.lt.u32 	%p71, %r61, 4;
	@%p71 bra 	$L__BB6_32;
	mul.wide.u32 	%rd267, %r266, 4;
	add.s64 	%rd268, %rd5, %rd267;
	ld.local.u32 	%r237, [%rd268];
	add.s32 	%r238, %r266, %r51;
	mul.wide.u32 	%rd269, %r238, 4;
	add.s64 	%rd270, %rd2, %rd269;
	st.global.u32 	[%rd270], %r237;
	ld.local.u32 	%r239, [%rd268+4];
	add.s32 	%r240, %r238, 1;
	mul.wide.u32 	%rd271, %r240, 4;
	add.s64 	%rd272, %rd2, %rd271;
	st.global.u32 	[%rd272], %r239;
	ld.local.u32 	%r241, [%rd268+8];
	add.s32 	%r242, %r238, 2;
	mul.wide.u32 	%rd273, %r242, 4;
	add.s64 	%rd274, %rd2, %rd273;
	st.global.u32 	[%rd274], %r241;
	ld.local.u32 	%r243, [%rd268+12];
	add.s32 	%r244, %r238, 3;
	mul.wide.u32 	%rd275, %r244, 4;
	add.s64 	%rd276, %rd2, %rd275;
	st.global.u32 	[%rd276], %r243;
	add.s32 	%r266, %r266, 4;
$L__BB6_32:
	setp.eq.s32 	%p72, %r64, 0;
	@%p72 bra 	$L__BB6_35;
	add.s32 	%r269, %r266, %r51;
	mul.wide.u32 	%rd277, %r266, 4;
	add.s64 	%rd294, %rd5, %rd277;
	neg.s32 	%r268, %r64;
$L__BB6_34:
	.pragma "nounroll";
	ld.local.u32 	%r245, [%rd294];
	mul.wide.u32 	%rd278, %r269, 4;
	add.s64 	%rd279, %rd2, %rd278;
	st.global.u32 	[%rd279], %r245;
	add.s32 	%r269, %r269, 1;
	add.s64 	%rd294, %rd294, 4;
	add.s32 	%r268, %r268, 1;
	setp.ne.s32 	%p73, %r268, 0;
	@%p73 bra 	$L__BB6_34;
$L__BB6_35:
	ret;
$L__BB6_36:
	{ // callseq 5, 0
	.param .b64 param0;
	st.param.f64 	[param0], %fd8;
	.param .b64 param1;
	st.param.f64 	[param1], %fd43;
	.param .b64 retval0;
	call.uni (retval0), 
	__internal_accurate_pow, 
	(
	param0, 
	param1
	);
	ld.param.f64 	%fd47, [retval0];
	} // callseq 5
	setp.lt.s32 	%p15, %r25, 0;
	setp.neu.f64 	%p16, %fd43, %fd1;
	neg.f64 	%fd49, %fd47;
	setp.eq.s64 	%p17, %rd6, -9223372036854775808;
	selp.f64 	%fd50, %fd49, %fd47, %p17;
	selp.f64 	%fd51, %fd50, %fd47, %p15;
	selp.f64 	%fd52, 0dFFF8000000000000, %fd51, %p15;
	selp.f64 	%fd135, %fd52, %fd51, %p16;
	mov.pred 	%p5, %p1;
$L__BB6_37:
	add.f64 	%fd53, %fd43, %fd6;
	{
	.reg .b32 %temp; 
	mov.b64 	{%temp, %r87}, %fd53;
	}
	and.b32  	%r88, %r87, 2146435072;
	setp.ne.s32 	%p20, %r88, 2146435072;
	@%p20 bra 	$L__BB6_44;
	setp.num.f64 	%p21, %fd6, %fd43;
	@%p21 bra 	$L__BB6_40;
	add.rn.f64 	%fd135, %fd6, %fd43;
	bra.uni 	$L__BB6_44;
$L__BB6_40:
	setp.neu.f64 	%p22, %fd2, 0d7FF0000000000000;
	@%p22 bra 	$L__BB6_42;
	setp.lt.s32 	%p27, %r8, 0;
	setp.gt.f64 	%p28, %fd8, 0d3FF0000000000000;
	selp.b32 	%r96, 2146435072, 0, %p28;
	xor.b32  	%r97, %r96, 2146435072;
	selp.b32 	%r98, %r97, %r96, %p27;
	setp.eq.f64 	%p29, %fd6, 0dBFF0000000000000;
	selp.b32 	%r99, 1072693248, %r98, %p29;
	mov.b32 	%r100, 0;
	mov.b64 	%fd135, {%r100, %r99};
	bra.uni 	$L__BB6_44;
$L__BB6_42:
	setp.neu.f64 	%p23, %fd8, 0d7FF0000000000000;
	@%p23 bra 	$L__BB6_44;
	setp.lt.s32 	%p24, %r25, 0;
	and.b32  	%r89, %r8, 2147483647;
	setp.ne.s32 	%p25, %r89, 1071644672;
	setp.lt.s32 	%p26, %r8, 0;
	selp.b32 	%r90, 0, 2146435072, %p26;
	or.b32  	%r91, %r90, -2147483648;
	selp.b32 	%r92, %r91, %r90, %p25;
	selp.b32 	%r93, %r92, %r90, %p5;
	selp.b32 	%r94, %r93, %r90, %p24;
	mov.b32 	%r95, 0;
	mov.b64 	%fd135, {%r95, %r94};
$L__BB6_44:
	{
	.reg .b32 %temp; 
	mov.b64 	{%temp, %r26}, %fd7;
	}
	abs.f64 	%fd16, %fd7;
	setp.neu.f64 	%p30, %fd7, 0d0000000000000000;
	@%p30 bra 	$L__BB6_46;
	setp.lt.s32 	%p34, %r9, 0;
	selp.b32 	%r101, %r26, 0, %p3;
	or.b32  	%r102, %r101, 2146435072;
	selp.b32 	%r103, %r102, %r101, %p34;
	mov.b32 	%r104, 0;
	mov.b64 	%fd137, {%r104, %r103};
	mov.pred 	%p6, %p3;
	bra.uni 	$L__BB6_47;
$L__BB6_46:
	{ // callseq 6, 0
	.param .b64 param0;
	st.param.f64 	[param0], %fd16;
	.param .b64 param1;
	st.param.f64 	[param1], %fd42;
	.param .b64 retval0;
	call.uni (retval0), 
	__internal_accurate_pow, 
	(
	param0, 
	param1
	);
	ld.param.f64 	%fd54, [retval0];
	} // callseq 6
	setp.lt.s32 	%p31, %r26, 0;
	setp.neu.f64 	%p32, %fd42, %fd3;
	neg.f64 	%fd56, %fd54;
	setp.eq.s64 	%p33, %rd7, -9223372036854775808;
	selp.f64 	%fd57, %fd56, %fd54, %p33;
	selp.f64 	%fd58, %fd57, %fd54, %p31;
	selp.f64 	%fd59, 0dFFF8000000000000, %fd58, %p31;
	selp.f64 	%fd137, %fd59, %fd58, %p32;
	mov.pred 	%p6, %p2;
$L__BB6_47:
	add.f64 	%fd60, %fd42, %fd7;
	{
	.reg .b32 %temp; 
	mov.b64 	{%temp, %r105}, %fd60;
	}
	and.b32  	%r106, %r105, 2146435072;
	setp.ne.s32 	%p35, %r106, 2146435072;
	@%p35 bra 	$L__BB6_54;
	setp.num.f64 	%p36, %fd7, %fd42;
	@%p36 bra 	$L__BB6_50;
	add.rn.f64 	%fd137, %fd7, %fd42;
	bra.uni 	$L__BB6_54;
$L__BB6_50:
	setp.neu.f64 	%p37, %fd4, 0d7FF0000000000000;
	@%p37 bra 	$L__BB6_52;
	setp.lt.s32 	%p41, %r9, 0;
	setp.gt.f64 	%p42, %fd16, 0d3FF0000000000000;
	selp.b32 	%r113, 2146435072, 0, %p42;
	xor.b32  	%r114, %r113, 2146435072;
	selp.b32 	%r115, %r114, %r113, %p41;
	setp.eq.f64 	%p43, %fd7, 0dBFF0000000000000;
	selp.b32 	%r116, 1072693248, %r115, %p43;
	mov.b32 	%r117, 0;
	mov.b64 	%fd137, {%r117, %r116};
	bra.uni 	$L__BB6_54;
$L__BB6_52:
	setp.neu.f64 	%p38, %fd16, 0d7FF0000000000000;
	@%p38 bra 	$L__BB6_54;
	setp.lt.s32 	%p39, %r26, 0;
	and.b32  	%r107, %r9, 2147483647;
	setp.ne.s32 	%p40, %r107, 1071644672;
	or.b32  	%r108, %r10, -2147483648;
	selp.b32 	%r109, %r108, %r10, %p40;
	selp.b32 	%r110, %r109, %r10, %p6;
	selp.b32 	%r111, %r110, %r10, %p39;
	mov.b32 	%r112, 0;
	mov.b64 	%fd137, {%r112, %r111};
$L__BB6_54:
	setp.eq.f64 	%p44, %fd42, 0d0000000000000000;
	setp.eq.f64 	%p45, %fd7, 0d3FF0000000000000;
	selp.f64 	%fd61, 0d3FF0000000000000, %fd137, %p45;
	selp.f64 	%fd62, 0d3FF0000000000000, %fd61, %p44;
	setp.eq.f64 	%p46, %fd6, 0d3FF0000000000000;
	setp.eq.f64 	%p47, %fd43, 0d0000000000000000;
	selp.f64 	%fd63, 0d3FF0000000000000, %fd135, %p46;
	selp.f64 	%fd64, 0d3FF0000000000000, %fd63, %p47;
	mul.f64 	%fd65, %fd64, %fd62;
	st.f64 	[%rd15+8], %fd65;
	add.f64 	%fd133, %fd133, %fd65;
	{ // callseq 7, 0
	.param .b64 param0;
	st.param.b64 	[param0], 24;
	.param .b64 retval0;
	call.uni (retval0), 
	malloc, 
	(
	param0
	);
	ld.param.b64 	%rd285, [retval0];
	} // callseq 7
	st.u64 	[%rd15+16], %rd285;
	mov.b64 	%rd61, 0;
	st.u64 	[%rd285+16], %rd61;
	mov.b64 	%rd62, -4586634745500139520;
	st.u64 	[%rd285+8], %rd62;
$L__BB6_55:
	add.s32 	%r255, %r255, 1;
	add.s32 	%r254, %r254, 1;
	setp.ne.s32 	%p48, %r254, 0;
	add.s64 	%rd284, %rd284, 8;
	add.s64 	%rd283, %rd283, 8;
	add.s64 	%rd282, %rd282, 1;
	@%p48 bra 	$L__BB6_4;
$L__BB6_56:
	ld.f64 	%fd66, [%rd290+8];
	div.rn.f64 	%fd67, %fd66, %fd133;
	st.f64 	[%rd290+8], %fd67;
	add.s64 	%rd288, %rd290, 16;
	ld.u64 	%rd287, [%rd290+16];
	setp.eq.s64 	%p49, %rd287, 0;
	@%p49 bra 	$L__BB6_60;
	mov.u64 	%rd289, %rd290;
$L__BB6_58:
	ld.f64 	%fd27, [%rd287+8];
	setp.leu.f64 	%p50, %fd27, 0d0000000000000000;
	@%p50 bra 	$L__BB6_60;
	div.rn.f64 	%fd68, %fd27, %fd133;
	st.f64 	[%rd287+8], %fd68;
	ld.f64 	%fd69, [%rd289+8];
	ld.u64 	%rd63, [%rd288];
	ld.f64 	%fd70, [%rd63+8];
	add.f64 	%fd71, %fd69, %fd70;
	st.f64 	[%rd63+8], %fd71;
	ld.u64 	%rd289, [%rd288];
	add.s64 	%rd288, %rd289, 16;
	ld.u64 	%rd287, [%rd289+16];
	setp.ne.s64 	%p51, %rd287, 0;
	@%p51 bra 	$L__BB6_58;
$L__BB6_60:
	shr.u32 	%r119, %r17, 2;
	xor.b32  	%r120, %r119, %r17;
	shl.b32 	%r121, %r250, 4;
	shl.b32 	%r122, %r120, 1;
	xor.b32  	%r123, %r121, %r122;
	xor.b32  	%r124, %r123, %r250;
	xor.b32  	%r249, %r124, %r120;
	add.s32 	%r248, %r248, 362437;
	add.s32 	%r125, %r249, %r248;
	cvt.rn.f32.u32 	%f2, %r125;
	fma.rn.f32 	%f1, %f2, 0f2F800000, 0f2F000000;
	setp.eq.s64 	%p52, %rd290, 0;
	@%p52 bra 	$L__BB6_66;
	cvt.f64.f32 	%fd28, %f1;
$L__BB6_62:
	mov.u64 	%rd29, %rd290;
	ld.f64 	%fd72, [%rd29+8];
	setp.leu.f64 	%p53, %fd72, %fd28;
	@%p53 bra 	$L__BB6_64;
	ld.u32 	%r256, [%rd29];
	bra.uni 	$L__BB6_66;
$L__BB6_64:
	ld.u64 	%rd290, [%rd29+16];
	setp.ne.s64 	%p54, %rd290, 0;
	@%p54 bra 	$L__BB6_62;
	ld.u32 	%r256, [%rd29];
$L__BB6_66:
	add.s32 	%r246, %r246, 1;
	setp.eq.s32 	%p55, %r246, %r73;
	@%p55 bra 	$L__BB6_8;
	bra.uni 	$L__BB6_2;

}
.func  (.param .b64 func_retval0) __internal_accurate_pow(
	.param .b64 __internal_accurate_pow_param_0,
	.param .b64 __internal_accurate_pow_param_1
)
{
	.reg .pred 	%p<8>;
	.reg .b32 	%r<49>;
	.reg .b32 	%f<3>;
	.reg .b64 	%fd<109>;

	ld.param.f64 	%fd10, [__internal_accurate_pow_param_0];
	ld.param.f64 	%fd11, [__internal_accurate_pow_param_1];
	{
	.reg .b32 %temp; 
	mov.b64 	{%temp, %r46}, %fd10;
	}
	{
	.reg .b32 %temp; 
	mov.b64 	{%r45, %temp}, %fd10;
	}
	shr.u32 	%r47, %r46, 20;
	setp.gt.u32 	%p1, %r46, 1048575;
	@%p1 bra 	$L__BB7_2;
	mul.f64 	%fd12, %fd10, 0d4350000000000000;
	{
	.reg .b32 %temp; 
	mov.b64 	{%temp, %r46}, %fd12;
	}
	{
	.reg .b32 %temp; 
	mov.b64 	{%r45, %temp}, %fd12;
	}
	shr.u32 	%r16, %r46, 20;
	add.s32 	%r47, %r16, -54;
$L__BB7_2:
	add.s32 	%r48, %r47, -1023;
	and.b32  	%r17, %r46, -2146435073;
	or.b32  	%r18, %r17, 1072693248;
	mov.b64 	%fd107, {%r45, %r18};
	setp.lt.u32 	%p2, %r18, 1073127583;
	@%p2 bra 	$L__BB7_4;
	{
	.reg .b32 %temp; 
	mov.b64 	{%r19, %temp}, %fd107;
	}
	{
	.reg .b32 %temp; 
	mov.b64 	{%temp, %r20}, %fd107;
	}
	add.s32 	%r21, %r20, -1048576;
	mov.b64 	%fd107, {%r19, %r21};
	add.s32 	%r48, %r47, -1022;
$L__BB7_4:
	add.f64 	%fd13, %fd107, 0dBFF0000000000000;
	add.f64 	%fd14, %fd107, 0d3FF0000000000000;
	rcp.approx.ftz.f64 	%fd15, %fd14;
	neg.f64 	%fd16, %fd14;
	fma.rn.f64 	%fd17, %fd16, %fd15, 0d3FF0000000000000;
	fma.rn.f64 	%fd18, %fd17, %fd17, %fd17;
	fma.rn.f64 	%fd19, %fd18, %fd15, %fd15;
	mul.f64 	%fd20, %fd13, %fd19;
	fma.rn.f64 	%fd21, %fd13, %fd19, %fd20;
	mul.f64 	%fd22, %fd21, %fd21;
	fma.rn.f64 	%fd23, %fd22, 0d3EB0F5FF7D2CAFE2, 0d3ED0F5D241AD3B5A;
	fma.rn.f64 	%fd24, %fd23, %fd22, 0d3EF3B20A75488A3F;
	fma.rn.f64 	%fd25, %fd24, %fd22, 0d3F1745CDE4FAECD5;
	fma.rn.f64 	%fd26, %fd25, %fd22, 0d3F3C71C7258A578B;
	fma.rn.f64 	%fd27, %fd26, %fd22, 0d3F6249249242B910;
	fma.rn.f64 	%fd28, %fd27, %fd22, 0d3F89999999999DFB;
	sub.f64 	%fd29, %fd13, %fd21;
	add.f64 	%fd30, %fd29, %fd29;
	neg.f64 	%fd31, %fd21;
	fma.rn.f64 	%fd32, %fd31, %fd13, %fd30;
	mul.f64 	%fd33, %fd19, %fd32;
	fma.rn.f64 	%fd34, %fd22, %fd28, 0d3FB5555555555555;
	mov.f64 	%fd35, 0d3FB5555555555555;
	sub.f64 	%fd36, %fd35, %fd34;
	fma.rn.f64 	%fd37, %fd22, %fd28, %fd36;
	add.f64 	%fd38, %fd37, 0dBC46A4CB00B9E7B0;
	add.f64 	%fd39, %fd34, %fd38;
	sub.f64 	%fd40, %fd34, %fd39;
	add.f64 	%fd41, %fd38, %fd40;
	mul.rn.f64 	%fd42, %fd21, %fd21;
	neg.f64 	%fd43, %fd42;
	fma.rn.f64 	%fd44, %fd21, %fd21, %fd43;
	{
	.reg .b32 %temp; 
	mov.b64 	{%r22, %temp}, %fd33;
	}
	{
	.reg .b32 %temp; 
	mov.b64 	{%temp, %r23}, %fd33;
	}
	add.s32 	%r24, %r23, 1048576;
	mov.b64 	%fd45, {%r22, %r24};
	fma.rn.f64 	%fd46, %fd21, %fd45, %fd44;
	mul.rn.f64 	%fd47, %fd42, %fd21;
	neg.f64 	%fd48, %fd47;
	fma.rn.f64 	%fd49, %fd42, %fd21, %fd48;
	fma.rn.f64 	%fd50, %fd42, %fd33, %fd49;
	fma.rn.f64 	%fd51, %fd46, %fd21, %fd50;
	mul.rn.f64 	%fd52, %fd39, %fd47;
	neg.f64 	%fd53, %fd52;
	fma.rn.f64 	%fd54, %fd39, %fd47, %fd53;
	fma.rn.f64 	%fd55, %fd39, %fd51, %fd54;
	fma.rn.f64 	%fd56, %fd41, %fd47, %fd55;
	add.f64 	%fd57, %fd52, %fd56;
	sub.f64 	%fd58, %fd52, %fd57;
	add.f64 	%fd59, %fd56, %fd58;
	add.f64 	%fd60, %fd21, %fd57;
	sub.f64 	%fd61, %fd21, %fd60;
	add.f64 	%fd62, %fd57, %fd61;
	add.f64 	%fd63, %fd59, %fd62;
	add.f64 	%fd64, %fd33, %fd63;
	add.f64 	%fd65, %fd60, %fd64;
	sub.f64 	%fd66, %fd60, %fd65;
	add.f64 	%fd67, %fd64, %fd66;
	xor.b32  	%r25, %r48, -2147483648;
	mov.b32 	%r26, 1127219200;
	mov.b64 	%fd68, {%r25, %r26};
	mov.b32 	%r27, -2147483648;
	mov.b64 	%fd69, {%r27, %r26};
	sub.f64 	%fd70, %fd68, %fd69;
	fma.rn.f64 	%fd71, %fd70, 0d3FE62E42FEFA39EF, %fd65;
	fma.rn.f64 	%fd72, %fd70, 0dBFE62E42FEFA39EF, %fd71;
	sub.f64 	%fd73, %fd72, %fd65;
	sub.f64 	%fd74, %fd67, %fd73;
	fma.rn.f64 	%fd75, %fd70, 0d3C7ABC9E3B39803F, %fd74;
	add.f64 	%fd76, %fd71, %fd75;
	sub.f64 	%fd77, %fd71, %fd76;
	add.f64 	%fd78, %fd75, %fd77;
	{
	.reg .b32 %temp; 
	mov.b64 	{%temp, %r28}, %fd11;
	}
	{
	.reg .b32 %temp; 
	mov.b64 	{%r29, %temp}, %fd11;
	}
	shl.b32 	%r30, %r28, 1;
	setp.gt.u32 	%p3, %r30, -33554433;
	and.b32  	%r31, %r28, -15728641;
	selp.b32 	%r32, %r31, %r28, %p3;
	mov.b64 	%fd79, {%r29, %r32};
	mul.rn.f64 	%fd80, %fd76, %fd79;
	neg.f64 	%fd81, %fd80;
	fma.rn.f64 	%fd82, %fd76, %fd79, %fd81;
	fma.rn.f64 	%fd83, %fd78, %fd79, %fd82;
	add.f64 	%fd4, %fd80, %fd83;
	sub.f64 	%fd84, %fd80, %fd4;
	add.f64 	%fd5, %fd83, %fd84;
	fma.rn.f64 	%fd85, %fd4, 0d3FF71547652B82FE, 0d4338000000000000;
	{
	.reg .b32 %temp; 
	mov.b64 	{%r13, %temp}, %fd85;
	}
	mov.f64 	%fd86, 0dC338000000000000;
	add.rn.f64 	%fd87, %fd85, %fd86;
	fma.rn.f64 	%fd88, %fd87, 0dBFE62E42FEFA39EF, %fd4;
	fma.rn.f64 	%fd89, %fd87, 0dBC7ABC9E3B39803F, %fd88;
	fma.rn.f64 	%fd90, %fd89, 0d3E5ADE1569CE2BDF, 0d3E928AF3FCA213EA;
	fma.rn.f64 	%fd91, %fd90, %fd89, 0d3EC71DEE62401315;
	fma.rn.f64 	%fd92, %fd91, %fd89, 0d3EFA01997C89EB71;
	fma.rn.f64 	%fd93, %fd92, %fd89, 0d3F2A01A014761F65;
	fma.rn.f64 	%fd94, %fd93, %fd89, 0d3F56C16C1852B7AF;
	fma.rn.f64 	%fd95, %fd94, %fd89, 0d3F81111111122322;
	fma.rn.f64 	%fd96, %fd95, %fd89, 0d3FA55555555502A1;
	fma.rn.f64 	%fd97, %fd96, %fd89, 0d3FC5555555555511;
	fma.rn.f64 	%fd98, %fd97, %fd89, 0d3FE000000000000B;
	fma.rn.f64 	%fd99, %fd98, %fd89, 0d3FF0000000000000;
	fma.rn.f64 	%fd100, %fd99, %fd89, 0d3FF0000000000000;
	{
	.reg .b32 %temp; 
	mov.b64 	{%r14, %temp}, %fd100;
	}
	{
	.reg .b32 %temp; 
	mov.b64 	{%temp, %r15}, %fd100;
	}
	shl.b32 	%r33, %r13, 20;
	add.s32 	%r34, %r33, %r15;
	mov.b64 	%fd108, {%r14, %r34};
	{
	.reg .b32 %temp; 
	mov.b64 	{%temp, %r35}, %fd4;
	}
	mov.b32 	%f2, %r35;
	abs.f32 	%f1, %f2;
	setp.lt.f32 	%p4, %f1, 0f4086232B;
	@%p4 bra 	$L__BB7_7;
	setp.lt.f64 	%p5, %fd4, 0d0000000000000000;
	add.f64 	%fd101, %fd4, 0d7FF0000000000000;
	selp.f64 	%fd108, 0d0000000000000000, %fd101, %p5;
	setp.geu.f32 	%p6, %f1, 0f40874800;
	@%p6 bra 	$L__BB7_7;
	shr.u32 	%r36, %r13, 31;
	add.s32 	%r37, %r13, %r36;
	shr.s32 	%r38, %r37, 1;
	shl.b32 	%r39, %r38, 20;
	add.s32 	%r40, %r15, %r39;
	mov.b64 	%fd102, {%r14, %r40};
	sub.s32 	%r41, %r13, %r38;
	shl.b32 	%r42, %r41, 20;
	add.s32 	%r43, %r42, 1072693248;
	mov.b32 	%r44, 0;
	mov.b64 	%fd103, {%r44, %r43};
	mul.f64 	%fd108, %fd103, %fd102;
$L__BB7_7:
	abs.f64 	%fd104, %fd108;
	setp.eq.f64 	%p7, %fd104, 0d7FF0000000000000;
	fma.rn.f64 	%fd105, %fd108, %fd5, %fd108;
	selp.f64 	%fd106, %fd108, %fd105, %p7;
	st.param.f64 	[func_retval0], %fd106;
	ret;

}


// ===== COMPILED SASS (sm_100) =====

	.target	sm_100

	.elftype	@"ET_EXEC"


//--------------------- .note.nv.tkinfo           --------------------------
	.section	.note.nv.tkinfo,"",@"SHT_NOTE"
	.sectionflags	@"SHF_NOTE_NV_TKINFO"
	.tkinfo
        /*0018*/ 	.word	0x00000002
        /*0030*/ 	.string	""
        /*0030*/ 	.string	"ptxas"
        /*0030*/ 	.string	"Cuda compilation tools, release 13.0, V13.0.88"
        /*0030*/ 	.string	"Build cuda_13.0.r13.0/compiler.36424714_0"
        /*0030*/ 	.string	"-arch sm_100 -m 64 "



//--------------------- .note.nv.cuinfo           --------------------------
	.section	.note.nv.cuinfo,"",@"SHT_NOTE"
	.sectionflags	@"SHF_NOTE_NV_CUINFO"
        /*0018*/ 	.short	0x0002
        /*001a*/ 	.short	0x0064
        /*001c*/ 	.short	0x0082
	.zero		2


//--------------------- .nv.info                  --------------------------
	.section	.nv.info,"",@"SHT_CUDA_INFO"
	.align	4


	//----- nvinfo : EIATTR_REGCOUNT
	.align		4
        /*0000*/ 	.byte	0x04, 0x2f
        /*0002*/ 	.short	(.L_10 - .L_9)
	.align		4
.L_9:
        /*0004*/ 	.word	index@(_Z11setupKernelP17curandStateXORWOW)
        /*0008*/ 	.word	0x0000001f


	//----- nvinfo : EIATTR_FRAME_SIZE
	.align		4
.L_10:
        /*000c*/ 	.byte	0x04, 0x11
        /*000e*/ 	.short	(.L_12 - .L_11)
	.align		4
.L_11:
        /*0010*/ 	.word	index@(_Z11setupKernelP17curandStateXORWOW)
        /*0014*/ 	.word	0x00000000


	//----- nvinfo : EIATTR_REGCOUNT
	.align		4
.L_12:
        /*0018*/ 	.byte	0x04, 0x2f
        /*001a*/ 	.short	(.L_14 - .L_13)
	.align		4
.L_13:
        /*001c*/ 	.word	index@(_Z12leaveFermonePdPiS_di)
        /*0020*/ 	.word	0x0000001a


	//----- nvinfo : EIATTR_FRAME_SIZE
	.align		4
.L_14:
        /*0024*/ 	.byte	0x04, 0x11
        /*0026*/ 	.short	(.L_16 - .L_15)
	.align		4
.L_15:
        /*0028*/ 	.word	index@($__internal_3_$__cuda_sm20_div_rn_f64_full)
        /*002c*/ 	.word	0x00000000


	//----- nvinfo : EIATTR_FRAME_SIZE
	.align		4
.L_16:
        /*0030*/ 	.byte	0x04, 0x11
        /*0032*/ 	.short	(.L_18 - .L_17)
	.align		4
.L_17:
        /*0034*/ 	.word	index@(_Z12leaveFermonePdPiS_di)
        /*0038*/ 	.word	0x00000000


	//----- nvinfo : EIATTR_REGCOUNT
	.align		4
.L_18:
        /*003c*/ 	.byte	0x04, 0x2f
        /*003e*/ 	.short	(.L_20 - .L_19)
	.align		4
.L_19:
        /*0040*/ 	.word	index@(_Z9addKernelPiPKiS1_)
        /*0044*/ 	.word	0x0000000c


	//----- nvinfo : EIATTR_FRAME_SIZE
	.align		4
.L_20:
        /*0048*/ 	.byte	0x04, 0x11
        /*004a*/ 	.short	(.L_22 - .L_21)
	.align		4
.L_21:
        /*004c*/ 	.word	index@(_Z9addKernelPiPKiS1_)
        /*0050*/ 	.word	0x00000000


	//----- nvinfo : EIATTR_REGCOUNT
	.align		4
.L_22:
        /*0054*/ 	.byte	0x04, 0x2f
        /*0056*/ 	.short	(.L_24 - .L_23)
	.align		4
.L_23:
        /*0058*/ 	.word	index@(_Z14scaleMapKernelPdS_dj)
        /*005c*/ 	.word	0x00000019


	//----- nvinfo : EIATTR_FRAME_SIZE
	.align		4
.L_24:
        /*0060*/ 	.byte	0x04, 0x11
        /*0062*/ 	.short	(.L_26 - .L_25)
	.align		4
.L_25:
        /*0064*/ 	.word	index@($__internal_2_$__cuda_sm20_div_rn_f64_full)
        /*0068*/ 	.word	0x00000000


	//----- nvinfo : EIATTR_FRAME_SIZE
	.align		4
.L_26:
        /*006c*/ 	.byte	0x04, 0x11
        /*006e*/ 	.short	(.L_28 - .L_27)
	.align		4
.L_27:
        /*0070*/ 	.word	index@(_Z14scaleMapKernelPdS_dj)
        /*0074*/ 	.word	0x00000000


	//----- nvinfo : EIATTR_REGCOUNT
	.align		4
.L_28:
        /*0078*/ 	.byte	0x04, 0x2f
        /*007a*/ 	.short	(.L_30 - .L_29)
	.align		4
.L_29:
        /*007c*/ 	.word	index@(_Z22evaporateFermoneKernelPdjd)
        /*0080*/ 	.word	0x00000008


	//----- nvinfo : EIATTR_FRAME_SIZE
	.align		4
.L_30:
        /*0084*/ 	.byte	0x04, 0x11
        /*0086*/ 	.short	(.L_32 - .L_31)
	.align		4
.L_31:
        /*0088*/ 	.word	index@(_Z22evaporateFermoneKernelPdjd)
        /*008c*/ 	.word	0x00000000


	//----- nvinfo : EIATTR_REGCOUNT
	.align		4
.L_32:
        /*0090*/ 	.byte	0x04, 0x2f
        /*0092*/ 	.short	(.L_34 - .L_33)
	.align		4
.L_33:
        /*0094*/ 	.word	index@(_Z7moveAntPdS_S_jjddS_PiP17curandStateXORWOW)
        /*0098*/ 	.word	0x0000003c


	//----- nvinfo : EIATTR_FRAME_SIZE
	.align		4
.L_34:
        /*009c*/ 	.byte	0x04, 0x11
        /*009e*/ 	.short	(.L_36 - .L_35)
	.align		4
.L_35:
        /*00a0*/ 	.word	index@($_Z7moveAntPdS_S_jjddS_PiP17curandStateXORWOW$__internal_accurate_pow)
        /*00a4*/ 	.word	0x00000070


	//----- nvinfo : EIATTR_FRAME_SIZE
	.align		4
.L_36:
        /*00a8*/ 	.byte	0x04, 0x11
        /*00aa*/ 	.short	(.L_38 - .L_37)
	.align		4
.L_37:
        /*00ac*/ 	.word	index@($__internal_1_$__cuda_sm20_div_rn_f64_full)
        /*00b0*/ 	.word	0x00000070


	//----- nvinfo : EIATTR_FRAME_SIZE
	.align		4
.L_38:
        /*00b4*/ 	.byte	0x04, 0x11
        /*00b6*/ 	.short	(.L_40 - .L_39)
	.align		4
.L_39:
        /*00b8*/ 	.word	index@(_Z7moveAntPdS_S_jjddS_PiP17curandStateXORWOW)
        /*00bc*/ 	.word	0x00000070


	//----- nvinfo : EIATTR_REGCOUNT
	.align		4
.L_40:
        /*00c0*/ 	.byte	0x04, 0x2f
        /*00c2*/ 	.short	(.L_42 - .L_41)
	.align		4
.L_41:
        /*00c4*/ 	.word	index@(_Z11moveAnt_oldPdS_jjddS_PiP17curandStateXORWOW)
        /*00c8*/ 	.word	0x00000044


	//----- nvinfo : EIATTR_FRAME_SIZE
	.align		4
.L_42:
        /*00cc*/ 	.byte	0x04, 0x11
        /*00ce*/ 	.short	(.L_44 - .L_43)
	.align		4
.L_43:
        /*00d0*/ 	.word	index@($_Z11moveAnt_oldPdS_jjddS_PiP17curandStateXORWOW$__internal_accurate_pow)
        /*00d4*/ 	.word	0x00000200


	//----- nvinfo : EIATTR_FRAME_SIZE
	.align		4
.L_44:
        /*00d8*/ 	.byte	0x04, 0x11
        /*00da*/ 	.short	(.L_46 - .L_45)
	.align		4
.L_45:
        /*00dc*/ 	.word	index@($__internal_0_$__cuda_sm20_div_rn_f64_full)
        /*00e0*/ 	.word	0x00000200


	//----- nvinfo : EIATTR_FRAME_SIZE
	.align		4
.L_46:
        /*00e4*/ 	.byte	0x04, 0x11
        /*00e6*/ 	.short	(.L_48 - .L_47)
	.align		4
.L_47:
        /*00e8*/ 	.word	index@(_Z11moveAnt_oldPdS_jjddS_PiP17curandStateXORWOW)
        /*00ec*/ 	.word	0x00000200


	//----- nvinfo : EIATTR_MIN_STACK_SIZE
	.align		4
.L_48:
        /*00f0*/ 	.byte	0x04, 0x12
        /*00f2*/ 	.short	(.L_50 - .L_49)
	.align		4
.L_49:
        /*00f4*/ 	.word	index@(_Z11moveAnt_oldPdS_jjddS_PiP17curandStateXORWOW)
        /*00f8*/ 	.word	0x00000200


	//----- nvinfo : EIATTR_MIN_STACK_SIZE
	.align		4
.L_50:
        /*00fc*/ 	.byte	0x04, 0x12
        /*00fe*/ 	.short	(.L_52 - .L_51)
	.align		4
.L_51:
        /*0100*/ 	.word	index@(_Z7moveAntPdS_S_jjddS_PiP17curandStateXORWOW)
        /*0104*/ 	.word	0x00000070


	//----- nvinfo : EIATTR_MIN_STACK_SIZE
	.align		4
.L_52:
        /*0108*/ 	.byte	0x04, 0x12
        /*010a*/ 	.short	(.L_54 - .L_53)
	.align		4
.L_53:
        /*010c*/ 	.word	index@(_Z22evaporateFermoneKernelPdjd)
        /*0110*/ 	.word	0x00000000


	//----- nvinfo : EIATTR_MIN_STACK_SIZE
	.align		4
.L_54:
        /*0114*/ 	.byte	0x04, 0x12
        /*0116*/ 	.short	(.L_56 - .L_55)
	.align		4
.L_55:
        /*0118*/ 	.word	index@(_Z14scaleMapKernelPdS_dj)
        /*011c*/ 	.word	0x00000000


	//----- nvinfo : EIATTR_MIN_STACK_SIZE
	.align		4
.L_56:
        /*0120*/ 	.byte	0x04, 0x12
        /*0122*/ 	.short	(.L_58 - .L_57)
	.align		4
.L_57:
        /*0124*/ 	.word	index@(_Z9addKernelPiPKiS1_)
        /*0128*/ 	.word	0x00000000


	//----- nvinfo : EIATTR_MIN_STACK_SIZE
	.align		4
.L_58:
        /*012c*/ 	.byte	0x04, 0x12
        /*012e*/ 	.short	(.L_60 - .L_59)
	.align		4
.L_59:
        /*0130*/ 	.word	index@(_Z12leaveFermonePdPiS_di)
        /*0134*/ 	.word	0x00000000


	//----- nvinfo : EIATTR_MIN_STACK_SIZE
	.align		4
.L_60:
        /*0138*/ 	.byte	0x04, 0x12
        /*013a*/ 	.short	(.L_62 - .L_61)
	.align		4
.L_61:
        /*013c*/ 	.word	index@(_Z11setupKernelP17curandStateXORWOW)
        /*0140*/ 	.word	0x00000000
.L_62:


//--------------------- .nv.compat                --------------------------
	.section	.nv.compat,"",@"SHT_CUDA_COMPAT_INFO"
	.align	4
        /*0000*/ 	.byte	0x02, 0x09, 0x00, 0x00, 0x02, 0x02, 0x01, 0x00, 0x02, 0x05, 0x05, 0x00, 0x03, 0x07, 0x01, 0x01
        /*0010*/ 	.byte	0x02, 0x03, 0x00, 0x00, 0x02, 0x06, 0x01, 0x00, 0x04, 0x0b, 0x08, 0x00, 0x01, 0x00, 0x00, 0x00
        /*0020*/ 	.byte	0x00, 0x00, 0x00, 0x00


//--------------------- .nv.info._Z11moveAnt_oldPdS_jjddS_PiP17curandStateXORWOW --------------------------
	.section	.nv.info._Z11moveAnt_oldPdS_jjddS_PiP17curandStateXORWOW,"",@"SHT_CUDA_INFO"
	.sectionflags	@""
	.align	4


	//----- nvinfo : EIATTR_CUDA_API_VERSION
	.align		4
        /*0000*/ 	.byte	0x04, 0x37
        /*0002*/ 	.short	(.L_64 - .L_63)
.L_63:
        /*0004*/ 	.word	0x00000082


	//----- nvinfo : EIATTR_KPARAM_INFO
	.align		4
.L_64:
        /*0008*/ 	.byte	0x04, 0x17
        /*000a*/ 	.short	(.L_66 - .L_65)
.L_65:
        /*000c*/ 	.word	0x00000000
        /*0010*/ 	.short	0x0008
        /*0012*/ 	.short	0x0038
        /*0014*/ 	.byte	0x00, 0xf5, 0x21, 0x00


	//----- nvinfo : EIATTR_KPARAM_INFO
	.align		4
.L_66:
        /*0018*/ 	.byte	0x04, 0x17
        /*001a*/ 	.short	(.L_68 - .L_67)
.L_67:
        /*001c*/ 	.word	0x00000000
        /*0020*/ 	.short	0x0007
        /*0022*/ 	.short	0x0030
        /*0024*/ 	.byte	0x00, 0xf5, 0x21, 0x00


	//----- nvinfo : EIATTR_KPARAM_INFO
	.align		4
.L_68:
        /*0028*/ 	.byte	0x04, 0x17
        /*002a*/ 	.short	(.L_70 - .L_69)
.L_69:
        /*002c*/ 	.word	0x00000000
        /*0030*/ 	.short	0x0006
        /*0032*/ 	.short	0x0028
        /*0034*/ 	.byte	0x00, 0xf5, 0x21, 0x00


	//----- nvinfo : EIATTR_KPARAM_INFO
	.align		4
.L_70:
        /*0038*/ 	.byte	0x04, 0x17
        /*003a*/ 	.short	(.L_72 - .L_71)
.L_71:
        /*003c*/ 	.word	0x00000000
        /*0040*/ 	.short	0x0005
        /*0042*/ 	.short	0x0020
        /*0044*/ 	.byte	0x00, 0xf0, 0x21, 0x00


	//----- nvinfo : EIATTR_KPARAM_INFO
	.align		4
.L_72:
        /*0048*/ 	.byte	0x04, 0x17
        /*004a*/ 	.short	(.L_74 - .L_73)
.L_73:
        /*004c*/ 	.word	0x00000000
        /*0050*/ 	.short	0x0004
        /*0052*/ 	.short	0x0018
        /*0054*/ 	.byte	0x00, 0xf0, 0x21, 0x00


	//----- nvinfo : EIATTR_KPARAM_INFO
	.align		4
.L_74:
        /*0058*/ 	.byte	0x04, 0x17
        /*005a*/ 	.short	(.L_76 - .L_75)
.L_75:
        /*005c*/ 	.word	0x00000000
        /*0060*/ 	.short	0x0003
        /*0062*/ 	.short	0x0014
        /*0064*/ 	.byte	0x00, 0xf0, 0x11, 0x00


	//----- nvinfo : EIATTR_KPARAM_INFO
	.align		4
.L_76:
        /*0068*/ 	.byte	0x04, 0x17
        /*006a*/ 	.short	(.L_78 - .L_77)
.L_77:
        /*006c*/ 	.word	0x00000000
        /*0070*/ 	.short	0x0002
        /*0072*/ 	.short	0x0010
        /*0074*/ 	.byte	0x00, 0xf0, 0x11, 0x00


	//----- nvinfo : EIATTR_KPARAM_INFO
	.align		4
.L_78:
        /*0078*/ 	.byte	0x04, 0x17
        /*007a*/ 	.short	(.L_80 - .L_79)
.L_79:
        /*007c*/ 	.word	0x00000000
        /*0080*/ 	.short	0x0001
        /*0082*/ 	.short	0x0008
        /*0084*/ 	.byte	0x00, 0xf5, 0x21, 0x00


	//----- nvinfo : EIATTR_KPARAM_INFO
	.align		4
.L_80:
        /*0088*/ 	.byte	0x04, 0x17
        /*008a*/ 	.short	(.L_82 - .L_81)
.L_81:
        /*008c*/ 	.word	0x00000000
        /*0090*/ 	.short	0x0000
        /*0092*/ 	.short	0x0000
        /*0094*/ 	.byte	0x00, 0xf5, 0x21, 0x00


	//----- nvinfo : EIATTR_SPARSE_MMA_MASK
	.align		4
.L_82:
        /*0098*/ 	.byte	0x03, 0x50
        /*009a*/ 	.short	0x0000


	//----- nvinfo : EIATTR_MAXREG_COUNT
	.align		4
        /*009c*/ 	.byte	0x03, 0x1b
        /*009e*/ 	.short	0x00ff


	//----- nvinfo : EIATTR_EXTERNS
	.align		4
        /*00a0*/ 	.byte	0x04, 0x0f
        /*00a2*/ 	.short	(.L_84 - .L_83)


	//   ....[0]....
	.align		4
.L_83:
        /*00a4*/ 	.word	index@(malloc)


	//----- nvinfo : EIATTR_MERCURY_ISA_VERSION
	.align		4
.L_84:
        /*00a8*/ 	.byte	0x03, 0x5f
        /*00aa*/ 	.short	0x0101


	//----- nvinfo : EIATTR_VRC_CTA_INIT_COUNT
	.align		4
        /*00ac*/ 	.byte	0x02, 0x4a
	.zero		1
	.zero		1


	//----- nvinfo : EIATTR_SYSCALL_OFFSETS
	.align		4
        /*00b0*/ 	.byte	0x04, 0x46
        /*00b2*/ 	.short	(.L_86 - .L_85)


	//   ....[0]....
.L_85:
        /*00b4*/ 	.word	0x00000440


	//   ....[1]....
        /*00b8*/ 	.word	0x00001030


	//----- nvinfo : EIATTR_EXIT_INSTR_OFFSETS
	.align		4
.L_86:
        /*00bc*/ 	.byte	0x04, 0x1c
        /*00be*/ 	.short	(.L_88 - .L_87)


	//   ....[0]....
.L_87:
        /*00c0*/ 	.word	0x000029e0


	//   ....[1]....
        /*00c4*/ 	.word	0x00002e30


	//   ....[2]....
        /*00c8*/ 	.word	0x00003050


	//   ....[3]....
        /*00cc*/ 	.word	0x000031a0


	//   ....[4]....
        /*00d0*/ 	.word	0x00003270


	//----- nvinfo : EIATTR_CRS_STACK_SIZE
	.align		4
.L_88:
        /*00d4*/ 	.byte	0x04, 0x1e
        /*00d6*/ 	.short	(.L_90 - .L_89)
.L_89:
        /*00d8*/ 	.word	0x00000000


	//----- nvinfo : EIATTR_CBANK_PARAM_SIZE
	.align		4
.L_90:
        /*00dc*/ 	.byte	0x03, 0x19
        /*00de*/ 	.short	0x0040


	//----- nvinfo : EIATTR_PARAM_CBANK
	.align		4
        /*00e0*/ 	.byte	0x04, 0x0a
        /*00e2*/ 	.short	(.L_92 - .L_91)
	.align		4
.L_91:
        /*00e4*/ 	.word	index@(.nv.constant0._Z11moveAnt_oldPdS_jjddS_PiP17curandStateXORWOW)
        /*00e8*/ 	.short	0x0380
        /*00ea*/ 	.short	0x0040


	//----- nvinfo : EIATTR_SW_WAR
	.align		4
.L_92:
        /*00ec*/ 	.byte	0x04, 0x36
        /*00ee*/ 	.short	(.L_94 - .L_93)
.L_93:
        /*00f0*/ 	.word	0x00000008
.L_94:


//--------------------- .nv.info._Z7moveAntPdS_S_jjddS_PiP17curandStateXORWOW --------------------------
	.section	.nv.info._Z7moveAntPdS_S_jjddS_PiP17curandStateXORWOW,"",@"SHT_CUDA_INFO"
	.sectionflags	@""
	.align	4


	//----- nvinfo : EIATTR_CUDA_API_VERSION
	.align		4
        /*0000*/ 	.byte	0x04, 0x37
        /*0002*/ 	.short	(.L_96 - .L_95)
.L_95:
        /*0004*/ 	.word	0x00000082


	//----- nvinfo : EIATTR_KPARAM_INFO
	.align		4
.L_96:
        /*0008*/ 	.byte	0x04, 0x17
        /*000a*/ 	.short	(.L_98 - .L_97)
.L_97:
        /*000c*/ 	.word	0x00000000
        /*0010*/ 	.short	0x0009
        /*0012*/ 	.short	0x0040
        /*0014*/ 	.byte	0x00, 0xf5, 0x21, 0x00


	//----- nvinfo : EIATTR_KPARAM_INFO
	.align		4
.L_98:
        /*0018*/ 	.byte	0x04, 0x17
        /*001a*/ 	.short	(.L_100 - .L_99)
.L_99:
        /*001c*/ 	.word	0x00000000
        /*0020*/ 	.short	0x0008
        /*0022*/ 	.short	0x0038
        /*0024*/ 	.byte	0x00, 0xf5, 0x21, 0x00


	//----- nvinfo : EIATTR_KPARAM_INFO
	.align		4
.L_100:
        /*0028*/ 	.byte	0x04, 0x17
        /*002a*/ 	.short	(.L_102 - .L_101)
.L_101:
        /*002c*/ 	.word	0x00000000
        /*0030*/ 	.short	0x0007
        /*0032*/ 	.short	0x0030
        /*0034*/ 	.byte	0x00, 0xf5, 0x21, 0x00


	//----- nvinfo : EIATTR_KPARAM_INFO
	.align		4
.L_102:
        /*0038*/ 	.byte	0x04, 0x17
        /*003a*/ 	.short	(.L_104 - .L_103)
.L_103:
        /*003c*/ 	.word	0x00000000
        /*0040*/ 	.short	0x0006
        /*0042*/ 	.short	0x0028
        /*0044*/ 	.byte	0x00, 0xf0, 0x21, 0x00


	//----- nvinfo : EIATTR_KPARAM_INFO
	.align		4
.L_104:
        /*0048*/ 	.byte	0x04, 0x17
        /*004a*/ 	.short	(.L_106 - .L_105)
.L_105:
        /*004c*/ 	.word	0x00000000
        /*0050*/ 	.short	0x0005
        /*0052*/ 	.short	0x0020
        /*0054*/ 	.byte	0x00, 0xf0, 0x21, 0x00


	//----- nvinfo : EIATTR_KPARAM_INFO
	.align		4
.L_106:
        /*0058*/ 	.byte	0x04, 0x17
        /*005a*/ 	.short	(.L_108 - .L_107)
.L_107:
        /*005c*/ 	.word	0x00000000
        /*0060*/ 	.short	0x0004
        /*0062*/ 	.short	0x001c
        /*0064*/ 	.byte	0x00, 0xf0, 0x11, 0x00


	//----- nvinfo : EIATTR_KPARAM_INFO
	.align		4
.L_108:
        /*0068*/ 	.byte	0x04, 0x17
        /*006a*/ 	.short	(.L_110 - .L_109)
.L_109:
        /*006c*/ 	.word	0x00000000
        /*0070*/ 	.short	0x0003
        /*0072*/ 	.short	0x0018
        /*0074*/ 	.byte	0x00, 0xf0, 0x11, 0x00


	//----- nvinfo : EIATTR_KPARAM_INFO
	.align		4
.L_110:
        /*0078*/ 	.byte	0x04, 0x17
        /*007a*/ 	.short	(.L_112 - .L_111)
.L_111:
        /*007c*/ 	.word	0x00000000
        /*0080*/ 	.short	0x0002
        /*0082*/ 	.short	0x0010
        /*0084*/ 	.byte	0x00, 0xf5, 0x21, 0x00


	//----- nvinfo : EIATTR_KPARAM_INFO
	.align		4
.L_112:
        /*0088*/ 	.byte	0x04, 0x17
        /*008a*/ 	.short	(.L_114 - .L_113)
.L_113:
        /*008c*/ 	.word	0x00000000
        /*0090*/ 	.short	0x0001
        /*0092*/ 	.short	0x0008
        /*0094*/ 	.byte	0x00, 0xf5, 0x21, 0x00


	//----- nvinfo : EIATTR_KPARAM_INFO
	.align		4
.L_114:
        /*0098*/ 	.byte	0x04, 0x17
        /*009a*/ 	.short	(.L_116 - .L_115)
.L_115:
        /*009c*/ 	.word	0x00000000
        /*00a0*/ 	.short	0x0000
        /*00a2*/ 	.short	0x0000
        /*00a4*/ 	.byte	0x00, 0xf5, 0x21, 0x00


	//----- nvinfo : EIATTR_SPARSE_MMA_MASK
	.align		4
.L_116:
        /*00a8*/ 	.byte	0x03, 0x50
        /*00aa*/ 	.short	0x0000


	//----- nvinfo : EIATTR_MAXREG_COUNT
	.align		4
        /*00ac*/ 	.byte	0x03, 0x1b
        /*00ae*/ 	.short	0x00ff


	//----- nvinfo : EIATTR_EXTERNS
	.align		4
        /*00b0*/ 	.byte	0x04, 0x0f
        /*00b2*/ 	.short	(.L_118 - .L_117)


	//   ....[0]....
	.align		4
.L_117:
        /*00b4*/ 	.word	index@(malloc)


	//----- nvinfo : EIATTR_MERCURY_ISA_VERSION
	.align		4
.L_118:
        /*00b8*/ 	.byte	0x03, 0x5f
        /*00ba*/ 	.short	0x0101


	//----- nvinfo : EIATTR_VRC_CTA_INIT_COUNT
	.align		4
        /*00bc*/ 	.byte	0x02, 0x4a
	.zero		1
	.zero		1


	//----- nvinfo : EIATTR_SYSCALL_OFFSETS
	.align		4
        /*00c0*/ 	.byte	0x04, 0x46
        /*00c2*/ 	.short	(.L_120 - .L_119)


	//   ....[0]....
.L_119:
        /*00c4*/ 	.word	0x00000450


	//   ....[1]....
        /*00c8*/ 	.word	0x00001060


	//----- nvinfo : EIATTR_EXIT_INSTR_OFFSETS
	.align		4
.L_120:
        /*00cc*/ 	.byte	0x04, 0x1c
        /*00ce*/ 	.short	(.L_122 - .L_121)


	//   ....[0]....
.L_121:
        /*00d0*/ 	.word	0x00002a20


	//   ....[1]....
        /*00d4*/ 	.word	0x00002e70


	//   ....[2]....
        /*00d8*/ 	.word	0x00003090


	//   ....[3]....
        /*00dc*/ 	.word	0x000031e0


	//   ....[4]....
        /*00e0*/ 	.word	0x000032e0


	//----- nvinfo : EIATTR_CRS_STACK_SIZE
	.align		4
.L_122:
        /*00e4*/ 	.byte	0x04, 0x1e
        /*00e6*/ 	.short	(.L_124 - .L_123)
.L_123:
        /*00e8*/ 	.word	0x00000000


	//----- nvinfo : EIATTR_CBANK_PARAM_SIZE
	.align		4
.L_124:
        /*00ec*/ 	.byte	0x03, 0x19
        /*00ee*/ 	.short	0x0048


	//----- nvinfo : EIATTR_PARAM_CBANK
	.align		4
        /*00f0*/ 	.byte	0x04, 0x0a
        /*00f2*/ 	.short	(.L_126 - .L_125)
	.align		4
.L_125:
        /*00f4*/ 	.word	index@(.nv.constant0._Z7moveAntPdS_S_jjddS_PiP17curandStateXORWOW)
        /*00f8*/ 	.short	0x0380
        /*00fa*/ 	.short	0x0048


	//----- nvinfo : EIATTR_SW_WAR
	.align		4
.L_126:
        /*00fc*/ 	.byte	0x04, 0x36
        /*00fe*/ 	.short	(.L_128 - .L_127)
.L_127:
        /*0100*/ 	.word	0x00000008
.L_128:


//--------------------- .nv.info._Z22evaporateFermoneKernelPdjd --------------------------
	.section	.nv.info._Z22evaporateFermoneKernelPdjd,"",@"SHT_CUDA_INFO"
	.sectionflags	@""
	.align	4


	//----- nvinfo : EIATTR_CUDA_API_VERSION
	.align		4
        /*0000*/ 	.byte	0x04, 0x37
        /*0002*/ 	.short	(.L_130 - .L_129)
.L_129:
        /*0004*/ 	.word	0x00000082


	//----- nvinfo : EIATTR_KPARAM_INFO
	.align		4
.L_130:
        /*0008*/ 	.byte	0x04, 0x17
        /*000a*/ 	.short	(.L_132 - .L_131)
.L_131:
        /*000c*/ 	.word	0x00000000
        /*0010*/ 	.short	0x0002
        /*0012*/ 	.short	0x0010
        /*0014*/ 	.byte	0x00, 0xf0, 0x21, 0x00


	//----- nvinfo : EIATTR_KPARAM_INFO
	.align		4
.L_132:
        /*0018*/ 	.byte	0x04, 0x17
        /*001a*/ 	.short	(.L_134 - .L_133)
.L_133:
        /*001c*/ 	.word	0x00000000
        /*0020*/ 	.short	0x0001
        /*0022*/ 	.short	0x0008
        /*0024*/ 	.byte	0x00, 0xf0, 0x11, 0x00


	//----- nvinfo : EIATTR_KPARAM_INFO
	.align		4
.L_134:
        /*0028*/ 	.byte	0x04, 0x17
        /*002a*/ 	.short	(.L_136 - .L_135)
.L_135:
        /*002c*/ 	.word	0x00000000
        /*0030*/ 	.short	0x0000
        /*0032*/ 	.short	0x0000
        /*0034*/ 	.byte	0x00, 0xf5, 0x21, 0x00


	//----- nvinfo : EIATTR_SPARSE_MMA_MASK
	.align		4
.L_136:
        /*0038*/ 	.byte	0x03, 0x50
        /*003a*/ 	.short	0x0000


	//----- nvinfo : EIATTR_MAXREG_COUNT
	.align		4
        /*003c*/ 	.byte	0x03, 0x1b
        /*003e*/ 	.short	0x00ff


	//----- nvinfo : EIATTR_MERCURY_ISA_VERSION
	.align		4
        /*0040*/ 	.byte	0x03, 0x5f
        /*0042*/ 	.short	0x0101


	//----- nvinfo : EIATTR_VRC_CTA_INIT_COUNT
	.align		4
        /*0044*/ 	.byte	0x02, 0x4a
	.zero		1
	.zero		1


	//----- nvinfo : EIATTR_EXIT_INSTR_OFFSETS
	.align		4
        /*0048*/ 	.byte	0x04, 0x1c
        /*004a*/ 	.short	(.L_138 - .L_137)


	//   ....[0]....
.L_137:
        /*004c*/ 	.word	0x00000040


	//   ....[1]....
        /*0050*/ 	.word	0x000000c0


	//----- nvinfo : EIATTR_CBANK_PARAM_SIZE
	.align		4
.L_138:
        /*0054*/ 	.byte	0x03, 0x19
        /*0056*/ 	.short	0x0018


	//----- nvinfo : EIATTR_PARAM_CBANK
	.align		4
        /*0058*/ 	.byte	0x04, 0x0a
        /*005a*/ 	.short	(.L_140 - .L_139)
	.align		4
.L_139:
        /*005c*/ 	.word	index@(.nv.constant0._Z22evaporateFermoneKernelPdjd)
        /*0060*/ 	.short	0x0380
        /*0062*/ 	.short	0x0018


	//----- nvinfo : EIATTR_SW_WAR
	.align		4
.L_140:
        /*0064*/ 	.byte	0x04, 0x36
        /*0066*/ 	.short	(.L_142 - .L_141)
.L_141:
        /*0068*/ 	.word	0x00000008
.L_142:


//--------------------- .nv.info._Z14scaleMapKernelPdS_dj --------------------------
	.section	.nv.info._Z14scaleMapKernelPdS_dj,"",@"SHT_CUDA_INFO"
	.sectionflags	@""
	.align	4


	//----- nvinfo : EIATTR_CUDA_API_VERSION
	.align		4
        /*0000*/ 	.byte	0x04, 0x37
        /*0002*/ 	.short	(.L_144 - .L_143)
.L_143:
        /*0004*/ 	.word	0x00000082


	//----- nvinfo : EIATTR_KPARAM_INFO
	.align		4
.L_144:
        /*0008*/ 	.byte	0x04, 0x17
        /*000a*/ 	.short	(.L_146 - .L_145)
.L_145:
        /*000c*/ 	.word	0x00000000
        /*0010*/ 	.short	0x0003
        /*0012*/ 	.short	0x0018
        /*0014*/ 	.byte	0x00, 0xf0, 0x11, 0x00


	//----- nvinfo : EIATTR_KPARAM_INFO
	.align		4
.L_146:
        /*0018*/ 	.byte	0x04, 0x17
        /*001a*/ 	.short	(.L_148 - .L_147)
.L_147:
        /*001c*/ 	.word	0x00000000
        /*0020*/ 	.short	0x0002
        /*0022*/ 	.short	0x0010
        /*0024*/ 	.byte	0x00, 0xf0, 0x21, 0x00


	//----- nvinfo : EIATTR_KPARAM_INFO
	.align		4
.L_148:
        /*0028*/ 	.byte	0x04, 0x17
        /*002a*/ 	.short	(.L_150 - .L_149)
.L_149:
        /*002c*/ 	.word	0x00000000
        /*0030*/ 	.short	0x0001
        /*0032*/ 	.short	0x0008
        /*0034*/ 	.byte	0x00, 0xf5, 0x21, 0x00


	//----- nvinfo : EIATTR_KPARAM_INFO
	.align		4
.L_150:
        /*0038*/ 	.byte	0x04, 0x17
        /*003a*/ 	.short	(.L_152 - .L_151)
.L_151:
        /*003c*/ 	.word	0x00000000
        /*0040*/ 	.short	0x0000
        /*0042*/ 	.short	0x0000
        /*0044*/ 	.byte	0x00, 0xf5, 0x21, 0x00


	//----- nvinfo : EIATTR_SPARSE_MMA_MASK
	.align		4
.L_152:
        /*0048*/ 	.byte	0x03, 0x50
        /*004a*/ 	.short	0x0000


	//----- nvinfo : EIATTR_MAXREG_COUNT
	.align		4
        /*004c*/ 	.byte	0x03, 0x1b
        /*004e*/ 	.short	0x00ff


	//----- nvinfo : EIATTR_MERCURY_ISA_VERSION
	.align		4
        /*0050*/ 	.byte	0x03, 0x5f
        /*0052*/ 	.short	0x0101


	//----- nvinfo : EIATTR_VRC_CTA_INIT_COUNT
	.align		4
        /*0054*/ 	.byte	0x02, 0x4a
	.zero		1
	.zero		1


	//----- nvinfo : EIATTR_EXIT_INSTR_OFFSETS
	.align		4
        /*0058*/ 	.byte	0x04, 0x1c
        /*005a*/ 	.short	(.L_154 - .L_153)


	//   ....[0]....
.L_153:
        /*005c*/ 	.word	0x00000040


	//   ....[1]....
        /*0060*/ 	.word	0x00000220


	//   ....[2]....
        /*0064*/ 	.word	0x00000260


	//----- nvinfo : EIATTR_CRS_STACK_SIZE
	.align		4
.L_154:
        /*0068*/ 	.byte	0x04, 0x1e
        /*006a*/ 	.short	(.L_156 - .L_155)
.L_155:
        /*006c*/ 	.word	0x00000000


	//----- nvinfo : EIATTR_CBANK_PARAM_SIZE
	.align		4
.L_156:
        /*0070*/ 	.byte	0x03, 0x19
        /*0072*/ 	.short	0x001c


	//----- nvinfo : EIATTR_PARAM_CBANK
	.align		4
        /*0074*/ 	.byte	0x04, 0x0a
        /*0076*/ 	.short	(.L_158 - .L_157)
	.align		4
.L_157:
        /*0078*/ 	.word	index@(.nv.constant0._Z14scaleMapKernelPdS_dj)
        /*007c*/ 	.short	0x0380
        /*007e*/ 	.short	0x001c


	//----- nvinfo : EIATTR_SW_WAR
	.align		4
.L_158:
        /*0080*/ 	.byte	0x04, 0x36
        /*0082*/ 	.short	(.L_160 - .L_159)
.L_159:
        /*0084*/ 	.word	0x00000008
.L_160:


//--------------------- .nv.info._Z9addKernelPiPKiS1_ --------------------------
	.section	.nv.info._Z9addKernelPiPKiS1_,"",@"SHT_CUDA_INFO"
	.sectionflags	@""
	.align	4


	//----- nvinfo : EIATTR_CUDA_API_VERSION
	.align		4
        /*0000*/ 	.byte	0x04, 0x37
        /*0002*/ 	.short	(.L_162 - .L_161)
.L_161:
        /*0004*/ 	.word	0x00000082


	//----- nvinfo : EIATTR_KPARAM_INFO
	.align		4
.L_162:
        /*0008*/ 	.byte	0x04, 0x17
        /*000a*/ 	.short	(.L_164 - .L_163)
.L_163:
        /*000c*/ 	.word	0x00000000
        /*0010*/ 	.short	0x0002
        /*0012*/ 	.short	0x0010
        /*0014*/ 	.byte	0x00, 0xf5, 0x21, 0x00


	//----- nvinfo : EIATTR_KPARAM_INFO
	.align		4
.L_164:
        /*0018*/ 	.byte	0x04, 0x17
        /*001a*/ 	.short	(.L_166 - .L_165)
.L_165:
        /*001c*/ 	.word	0x00000000
        /*0020*/ 	.short	0x0001
        /*0022*/ 	.short	0x0008
        /*0024*/ 	.byte	0x00, 0xf5, 0x21, 0x00


	//----- nvinfo : EIATTR_KPARAM_INFO
	.align		4
.L_166:
        /*0028*/ 	.byte	0x04, 0x17
        /*002a*/ 	.short	(.L_168 - .L_167)
.L_167:
        /*002c*/ 	.word	0x00000000
        /*0030*/ 	.short	0x0000
        /*0032*/ 	.short	0x0000
        /*0034*/ 	.byte	0x00, 0xf5, 0x21, 0x00


	//----- nvinfo : EIATTR_SPARSE_MMA_MASK
	.align		4
.L_168:
        /*0038*/ 	.byte	0x03, 0x50
        /*003a*/ 	.short	0x0000


	//----- nvinfo : EIATTR_MAXREG_COUNT
	.align		4
        /*003c*/ 	.byte	0x03, 0x1b
        /*003e*/ 	.short	0x00ff


	//----- nvinfo : EIATTR_MERCURY_ISA_VERSION
	.align		4
        /*0040*/ 	.byte	0x03, 0x5f
        /*0042*/ 	.short	0x0101


	//----- nvinfo : EIATTR_VRC_CTA_INIT_COUNT
	.align		4
        /*0044*/ 	.byte	0x02, 0x4a
	.zero		1
	.zero		1


	//----- nvinfo : EIATTR_EXIT_INSTR_OFFSETS
	.align		4
        /*0048*/ 	.byte	0x04, 0x1c
        /*004a*/ 	.short	(.L_170 - .L_169)


	//   ....[0]....
.L_169:
        /*004c*/ 	.word	0x000000d0


	//----- nvinfo : EIATTR_CBANK_PARAM_SIZE
	.align		4
.L_170:
        /*0050*/ 	.byte	0x03, 0x19
        /*0052*/ 	.short	0x0018


	//----- nvinfo : EIATTR_PARAM_CBANK
	.align		4
        /*0054*/ 	.byte	0x04, 0x0a
        /*0056*/ 	.short	(.L_172 - .L_171)
	.align		4
.L_171:
        /*0058*/ 	.word	index@(.nv.constant0._Z9addKernelPiPKiS1_)
        /*005c*/ 	.short	0x0380
        /*005e*/ 	.short	0x0018


	//----- nvinfo : EIATTR_SW_WAR
	.align		4
.L_172:
        /*0060*/ 	.byte	0x04, 0x36
        /*0062*/ 	.short	(.L_174 - .L_173)
.L_173:
        /*0064*/ 	.word	0x00000008
.L_174:


//--------------------- .nv.info._Z12leaveFermonePdPiS_di --------------------------
	.section	.nv.info._Z12leaveFermonePdPiS_di,"",@"SHT_CUDA_INFO"
	.sectionflags	@""
	.align	4


	//----- nvinfo : EIATTR_CUDA_API_VERSION
	.align		4
        /*0000*/ 	.byte	0x04, 0x37
        /*0002*/ 	.short	(.L_176 - .L_175)
.L_175:
        /*0004*/ 	.word	0x00000082


	//----- nvinfo : EIATTR_KPARAM_INFO
	.align		4
.L_176:
        /*0008*/ 	.byte	0x04, 0x17
        /*000a*/ 	.short	(.L_178 - .L_177)
.L_177:
        /*000c*/ 	.word	0x00000000
        /*0010*/ 	.short	0x0004
        /*0012*/ 	.short	0x0020
        /*0014*/ 	.byte	0x00, 0xf0, 0x11, 0x00


	//----- nvinfo : EIATTR_KPARAM_INFO
	.align		4
.L_178:
        /*0018*/ 	.byte	0x04, 0x17
        /*001a*/ 	.short	(.L_180 - .L_179)
.L_179:
        /*001c*/ 	.word	0x00000000
        /*0020*/ 	.short	0x0003
        /*0022*/ 	.short	0x0018
        /*0024*/ 	.byte	0x00, 0xf0, 0x21, 0x00


	//----- nvinfo : EIATTR_KPARAM_INFO
	.align		4
.L_180:
        /*0028*/ 	.byte	0x04, 0x17
        /*002a*/ 	.short	(.L_182 - .L_181)
.L_181:
        /*002c*/ 	.word	0x00000000
        /*0030*/ 	.short	0x0002
        /*0032*/ 	.short	0x0010
        /*0034*/ 	.byte	0x00, 0xf5, 0x21, 0x00


	//----- nvinfo : EIATTR_KPARAM_INFO
	.align		4
.L_182:
        /*0038*/ 	.byte	0x04, 0x17
        /*003a*/ 	.short	(.L_184 - .L_183)
.L_183:
        /*003c*/ 	.word	0x00000000
        /*0040*/ 	.short	0x0001
        /*0042*/ 	.short	0x0008
        /*0044*/ 	.byte	0x00, 0xf5, 0x21, 0x00


	//----- nvinfo : EIATTR_KPARAM_INFO
	.align		4
.L_184:
        /*0048*/ 	.byte	0x04, 0x17
        /*004a*/ 	.short	(.L_186 - .L_185)
.L_185:
        /*004c*/ 	.word	0x00000000
        /*0050*/ 	.short	0x0000
        /*0052*/ 	.short	0x0000
        /*0054*/ 	.byte	0x00, 0xf5, 0x21, 0x00


	//----- nvinfo : EIATTR_SPARSE_MMA_MASK
	.align		4
.L_186:
        /*0058*/ 	.byte	0x03, 0x50
        /*005a*/ 	.short	0x0000


	//----- nvinfo : EIATTR_MAXREG_COUNT
	.align		4
        /*005c*/ 	.byte	0x03, 0x1b
        /*005e*/ 	.short	0x00ff


	//----- nvinfo : EIATTR_MERCURY_ISA_VERSION
	.align		4
        /*0060*/ 	.byte	0x03, 0x5f
        /*0062*/ 	.short	0x0101


	//----- nvinfo : EIATTR_VRC_CTA_INIT_COUNT
	.align		4
        /*0064*/ 	.byte	0x02, 0x4a
	.zero		1
	.zero		1


	//----- nvinfo : EIATTR_EXIT_INSTR_OFFSETS
	.align		4
        /*0068*/ 	.byte	0x04, 0x1c
        /*006a*/ 	.short	(.L_188 - .L_187)


	//   ....[0]....
.L_187:
        /*006c*/ 	.word	0x00000310


	//   ....[1]....
        /*0070*/ 	.word	0x00000330


	//   ....[2]....
        /*0074*/ 	.word	0x00000490


	//----- nvinfo : EIATTR_CRS_STACK_SIZE
	.align		4
.L_188:
        /*0078*/ 	.byte	0x04, 0x1e
        /*007a*/ 	.short	(.L_190 - .L_189)
.L_189:
        /*007c*/ 	.word	0x00000000


	//----- nvinfo : EIATTR_CBANK_PARAM_SIZE
	.align		4
.L_190:
        /*0080*/ 	.byte	0x03, 0x19
        /*0082*/ 	.short	0x0024


	//----- nvinfo : EIATTR_PARAM_CBANK
	.align		4
        /*0084*/ 	.byte	0x04, 0x0a
        /*0086*/ 	.short	(.L_192 - .L_191)
	.align		4
.L_191:
        /*0088*/ 	.word	index@(.nv.constant0._Z12leaveFermonePdPiS_di)
        /*008c*/ 	.short	0x0380
        /*008e*/ 	.short	0x0024


	//----- nvinfo : EIATTR_SW_WAR
	.align		4
.L_192:
        /*0090*/ 	.byte	0x04, 0x36
        /*0092*/ 	.short	(.L_194 - .L_193)
.L_193:
        /*0094*/ 	.word	0x00000008
.L_194:


//--------------------- .nv.info._Z11setupKernelP17curandStateXORWOW --------------------------
	.section	.nv.info._Z11setupKernelP17curandStateXORWOW,"",@"SHT_CUDA_INFO"
	.sectionflags	@""
	.align	4


	//----- nvinfo : EIATTR_CUDA_API_VERSION
	.align		4
        /*0000*/ 	.byte	0x04, 0x37
        /*0002*/ 	.short	(.L_196 - .L_195)
.L_195:
        /*0004*/ 	.word	0x00000082


	//----- nvinfo : EIATTR_KPARAM_INFO
	.align		4
.L_196:
        /*0008*/ 	.byte	0x04, 0x17
        /*000a*/ 	.short	(.L_198 - .L_197)
.L_197:
        /*000c*/ 	.word	0x00000000
        /*0010*/ 	.short	0x0000
        /*0012*/ 	.short	0x0000
        /*0014*/ 	.byte	0x00, 0xf5, 0x21, 0x00


	//----- nvinfo : EIATTR_SPARSE_MMA_MASK
	.align		4
.L_198:
        /*0018*/ 	.byte	0x03, 0x50
        /*001a*/ 	.short	0x0000


	//----- nvinfo : EIATTR_MAXREG_COUNT
	.align		4
        /*001c*/ 	.byte	0x03, 0x1b
        /*001e*/ 	.short	0x00ff


	//----- nvinfo : EIATTR_MERCURY_ISA_VERSION
	.align		4
        /*0020*/ 	.byte	0x03, 0x5f
        /*0022*/ 	.short	0x0101


	//----- nvinfo : EIATTR_VRC_CTA_INIT_COUNT
	.align		4
        /*0024*/ 	.byte	0x02, 0x4a
	.zero		1
	.zero		1


	//----- nvinfo : EIATTR_EXIT_INSTR_OFFSETS
	.align		4
        /*0028*/ 	.byte	0x04, 0x1c
        /*002a*/ 	.short	(.L_200 - .L_199)


	//   ....[0]....
.L_199:
        /*002c*/ 	.word	0x00000e80


	//----- nvinfo : EIATTR_CRS_STACK_SIZE
	.align		4
.L_200:
        /*0030*/ 	.byte	0x04, 0x1e
        /*0032*/ 	.short	(.L_202 - .L_201)
.L_201:
        /*0034*/ 	.word	0x00000000


	//----- nvinfo : EIATTR_CBANK_PARAM_SIZE
	.align		4
.L_202:
        /*0038*/ 	.byte	0x03, 0x19
        /*003a*/ 	.short	0x0008


	//----- nvinfo : EIATTR_PARAM_CBANK
	.align		4
        /*003c*/ 	.byte	0x04, 0x0a
        /*003e*/ 	.short	(.L_204 - .L_203)
	.align		4
.L_203:
        /*0040*/ 	.word	index@(.nv.constant0._Z11setupKernelP17curandStateXORWOW)
        /*0044*/ 	.short	0x0380
        /*0046*/ 	.short	0x0008


	//----- nvinfo : EIATTR_SW_WAR
	.align		4
.L_204:
        /*0048*/ 	.byte	0x04, 0x36
        /*004a*/ 	.short	(.L_206 - .L_205)
.L_205:
        /*004c*/ 	.word	0x00000008
.L_206:


//--------------------- .nv.callgraph             --------------------------
	.section	.nv.callgraph,"",@"SHT_CUDA_CALLGRAPH"
	.align	4
	.sectionentsize	8
	.align		4
        /*0000*/ 	.word	0x00000000
	.align		4
        /*0004*/ 	.word	0xffffffff
	.align		4
        /*0008*/ 	.word	index@(_Z11moveAnt_oldPdS_jjddS_PiP17curandStateXORWOW)
	.align		4
        /*000c*/ 	.word	index@(malloc)
	.align		4
        /*0010*/ 	.word	index@(_Z7moveAntPdS_S_jjddS_PiP17curandStateXORWOW)
	.align		4
        /*0014*/ 	.word	index@(malloc)
	.align		4
        /*0018*/ 	.word	0x00000000
	.align		4
        /*001c*/ 	.word	0xfffffffe
	.align		4
        /*0020*/ 	.word	0x00000000
	.align		4
        /*0024*/ 	.word	0xfffffffd
	.align		4
        /*0028*/ 	.word	0x00000000
	.align		4
        /*002c*/ 	.word	0xfffffffc


//--------------------- .nv.constant4             --------------------------
	.section	.nv.constant4,"a",@progbits
	.align	8
	.align		8
.nv.constant4:
        /*0000*/ 	.dword	malloc
	.align		8
        /*0008*/ 	.dword	precalc_xorwow_matrix
	.align		8
        /*0010*/ 	.dword	precalc_xorwow_offset_matrix
	.align		8
        /*0018*/ 	.dword	mrg32k3aM1
	.align		8
        /*0020*/ 	.dword	mrg32k3aM2
	.align		8
        /*0028*/ 	.dword	mrg32k3aM1SubSeq
	.align		8
        /*0030*/ 	.dword	mrg32k3aM2SubSeq
	.align		8
        /*0038*/ 	.dword	mrg32k3aM1Seq
	.align		8
        /*0040*/ 	.dword	mrg32k3aM2Seq


//--------------------- .nv.constant3             --------------------------
	.section	.nv.constant3,"a",@progbits
	.align	8
.nv.constant3:
	.type		__cr_lgamma_table,@object
	.size		__cr_lgamma_table,(.L_8 - __cr_lgamma_table)
__cr_lgamma_table:
        /*0000*/ 	.byte	0x00, 0x00, 0x00, 0x00, 0x00, 0x00, 0x00, 0x00, 0x00, 0x00, 0x00, 0x00, 0x00, 0x00, 0x00, 0x00
        /*0010*/ 	.byte	0xef, 0x39, 0xfa, 0xfe, 0x42, 0x2e, 0xe6, 0x3f, 0x02, 0x20, 0x2a, 0xfa, 0x0b, 0xab, 0xfc, 0x3f
        /*0020*/ 	.byte	0xf9, 0x2c, 0x92, 0x7c, 0xa7, 0x6c, 0x09, 0x40, 0xc9, 0x79, 0x44, 0x3c, 0x64, 0x26, 0x13, 0x40
        /*0030*/ 	.byte	0xca, 0x01, 0xcf, 0x3a, 0x27, 0x51, 0x1a, 0x40, 0x30, 0xcc, 0x2d, 0xf3, 0xe1, 0x0c, 0x21, 0x40
        /*0040*/ 	.byte	0x0d, 0xb7, 0xfc, 0x82, 0x8e, 0x35, 0x25, 0x40
.L_8:


//--------------------- .text._Z11moveAnt_oldPdS_jjddS_PiP17curandStateXORWOW --------------------------
	.section	.text._Z11moveAnt_oldPdS_jjddS_PiP17curandStateXORWOW,"ax",@progbits
	.align	128
        .global         _Z11moveAnt_oldPdS_jjddS_PiP17curandStateXORWOW
        .type           _Z11moveAnt_oldPdS_jjddS_PiP17curandStateXORWOW,@function
        .size           _Z11moveAnt_oldPdS_jjddS_PiP17curandStateXORWOW,(.L_x_137 - _Z11moveAnt_oldPdS_jjddS_PiP17curandStateXORWOW)
        .other          _Z11moveAnt_oldPdS_jjddS_PiP17curandStateXORWOW,@"STO_CUDA_ENTRY STV_DEFAULT"
_Z11moveAnt_oldPdS_jjddS_PiP17curandStateXORWOW:
.text._Z11moveAnt_oldPdS_jjddS_PiP17curandStateXORWOW:
[----:B------:R-:W0:Y:S01]  /*0000*/  LDC R1, c[0x0][0x37c] ;  /* 0x0000df00ff017b82 */ /* 0x000e220000000800 */
[----:B------:R-:W1:Y:S01]  /*0010*/  LDCU UR4, c[0x0][0x394] ;  /* 0x00007280ff0477ac */ /* 0x000e620008000800 */
[----:B0-----:R-:W-:Y:S01]  /*0020*/  VIADD R1, R1, 0xfffffe00 ;  /* 0xfffffe0001017836 */ /* 0x001fe20000000000 */
[----:B------:R-:W0:Y:S03]  /*0030*/  LDCU.64 UR40, c[0x0][0x358] ;  /* 0x00006b00ff2877ac */ /* 0x000e260008000a00 */
[----:B------:R-:W-:Y:S01]  /*0040*/  VIADD R23, R1, 0x70 ;  /* 0x0000007001177836 */ /* 0x000fe20000000000 */
[----:B------:R-:W2:Y:S01]  /*0050*/  LDCU.64 UR44, c[0x0][0x380] ;  /* 0x00007000ff2c77ac */ /* 0x000ea20008000a00 */
[----:B-1----:R-:W-:-:S09]  /*0060*/  UISETP.NE.AND UP0, UPT, UR4, URZ, UPT ;  /* 0x000000ff0400728c */ /* 0x002fd2000bf05270 */
[----:B------:R-:W-:Y:S05]  /*0070*/  BRA.U !UP0, `(.L_x_0) ;  /* 0x0000001508f87547 */ /* 0x000fea000b800000 */
[----:B------:R-:W1:Y:S01]  /*0080*/  S2R R2, SR_TID.X ;  /* 0x0000000000027919 */ /* 0x000e620000002100 */
[----:B------:R-:W1:Y:S01]  /*0090*/  LDC.64 R4, c[0x0][0x3b8] ;  /* 0x0000ee00ff047b82 */ /* 0x000e620000000a00 */
[----:B------:R-:W3:Y:S01]  /*00a0*/  LDCU.64 UR6, c[0x0][0x3a0] ;  /* 0x00007400ff0677ac */ /* 0x000ee20008000a00 */
[----:B------:R-:W4:Y:S06]  /*00b0*/  LDCU.64 UR8, c[0x0][0x3a0] ;  /* 0x00007400ff0877ac */ /* 0x000f2c0008000a00 */
[----:B------:R-:W2:Y:S01]  /*00c0*/  LDC.64 R8, c[0x0][0x398] ;  /* 0x0000e600ff087b82 */ /* 0x000ea20000000a00 */
[----:B------:R-:W0:Y:S01]  /*00d0*/  LDCU.64 UR36, c[0x0][0x3a0] ;  /* 0x00007400ff2477ac */ /* 0x000e220008000a00 */
[----:B------:R-:W0:Y:S06]  /*00e0*/  LDCU UR46, c[0x0][0x3a4] ;  /* 0x00007480ff2e77ac */ /* 0x000e2c0008000800 */
[----:B------:R-:W4:Y:S01]  /*00f0*/  LDC.64 R6, c[0x0][0x398] ;  /* 0x0000e600ff067b82 */ /* 0x000f220000000a00 */
[----:B------:R-:W0:Y:S01]  /*0100*/  LDCU.64 UR38, c[0x0][0x398] ;  /* 0x00007300ff2677ac */ /* 0x000e220008000a00 */
[----:B------:R-:W0:Y:S01]  /*0110*/  LDCU UR47, c[0x0][0x39c] ;  /* 0x00007380ff2f77ac */ /* 0x000e220008000800 */
[----:B-1----:R-:W-:-:S05]  /*0120*/  IMAD.WIDE.U32 R4, R2, 0x30, R4 ;  /* 0x0000003002047825 */ /* 0x002fca00078e0004 */
[----:B0-----:R0:W5:Y:S04]  /*0130*/  LDG.E.64 R50, desc[UR40][R4.64] ;  /* 0x0000002804327981 */ /* 0x001168000c1e1b00 */
[----:B------:R0:W5:Y:S04]  /*0140*/  LDG.E.64 R48, desc[UR40][R4.64+0x8] ;  /* 0x0000082804307981 */ /* 0x000168000c1e1b00 */
[----:B------:R0:W5:Y:S01]  /*0150*/  LDG.E.64 R46, desc[UR40][R4.64+0x10] ;  /* 0x00001028042e7981 */ /* 0x000162000c1e1b00 */
[----:B--2---:R-:W-:Y:S01]  /*0160*/  SHF.R.U32.HI R0, RZ, 0x14, R9 ;  /* 0x00000014ff007819 */ /* 0x004fe20000011609 */
[----:B---3--:R-:W-:Y:S01]  /*0170*/  USHF.R.U32.HI UR4, URZ, 0x14, UR7 ;  /* 0x00000014ff047899 */ /* 0x008fe20008011607 */
[----:B----4-:R-:W1:Y:S01]  /*0180*/  FRND.F64.TRUNC R36, UR8 ;  /* 0x0000000800247d13 */ /* 0x010e62000830d800 */
[----:B------:R-:W-:Y:S01]  /*0190*/  ISETP.GE.AND P1, PT, R9, RZ, PT ;  /* 0x000000ff0900720c */ /* 0x000fe20003f26270 */
[----:B------:R-:W-:Y:S01]  /*01a0*/  BSSY.RECONVERGENT B8, `(.L_x_0) ;  /* 0x000016b000087945 */ /* 0x000fe20003800200 */
[----:B------:R-:W-:Y:S01]  /*01b0*/  LOP3.LUT R0, R0, 0x7ff, RZ, 0xc0, !PT ;  /* 0x000007ff00007812 */ /* 0x000fe200078ec0ff */
[----:B------:R-:W-:Y:S01]  /*01c0*/  ULOP3.LUT UR4, UR4, 0x7ff, URZ, 0xc0, !UPT ;  /* 0x000007ff04047892 */ /* 0x000fe2000f8ec0ff */
[----:B------:R-:W-:Y:S01]  /*01d0*/  IMAD.MOV.U32 R26, RZ, RZ, RZ ;  /* 0x000000ffff1a7224 */ /* 0x000fe200078e00ff */
[----:B------:R-:W-:-:S02]  /*01e0*/  SEL R27, RZ, 0x7ff00000, !P1 ;  /* 0x7ff00000ff1b7807 */ /* 0x000fc40004800000 */
[----:B------:R-:W-:Y:S01]  /*01f0*/  VIADD R25, R0, 0xfffffc0c ;  /* 0xfffffc0c00197836 */ /* 0x000fe20000000000 */
[----:B------:R-:W-:Y:S01]  /*0200*/  UIADD3 UR4, UPT, UPT, UR4, -0x3f4, URZ ;  /* 0xfffffc0c04047890 */ /* 0x000fe2000fffe0ff */
[----:B------:R0:W2:Y:S03]  /*0210*/  FRND.F64.TRUNC R34, R6 ;  /* 0x0000000600227313 */ /* 0x0000a6000030d800 */
[CC--:B------:R-:W-:Y:S01]  /*0220*/  SHF.L.U32 R24, R8.reuse, R25.reuse, RZ ;  /* 0x0000001908187219 */ /* 0x0c0fe200000006ff */
[----:B------:R-:W-:Y:S01]  /*0230*/  USHF.L.U32 UR43, UR6, UR4, URZ ;  /* 0x00000004062b7299 */ /* 0x000fe200080006ff */
[----:B------:R-:W-:Y:S01]  /*0240*/  SHF.L.U64.HI R25, R8, R25, R9 ;  /* 0x0000001908197219 */ /* 0x000fe20000010209 */
[----:B------:R-:W-:Y:S01]  /*0250*/  USHF.L.U64.HI UR42, UR6, UR4, UR7 ;  /* 0x00000004062a7299 */ /* 0x000fe20008010207 */
[----:B------:R-:W-:Y:S01]  /*0260*/  ISETP.NE.U32.AND P0, PT, R24, RZ, PT ;  /* 0x000000ff1800720c */ /* 0x000fe20003f05070 */
[----:B------:R-:W-:-:S03]  /*0270*/  UISETP.NE.U32.AND UP0, UPT, UR43, URZ, UPT ;  /* 0x000000ff2b00728c */ /* 0x000fc6000bf05070 */
[----:B------:R-:W-:Y:S01]  /*0280*/  ISETP.NE.AND.EX P0, PT, R25, -0x80000000, PT, P0 ;  /* 0x800000001900780c */ /* 0x000fe20003f05300 */
[----:B------:R-:W-:-:S12]  /*0290*/  UISETP.NE.AND.EX UP0, UPT, UR42, -0x80000000, UPT, UP0 ;  /* 0x800000002a00788c */ /* 0x000fd8000bf05300 */
[----:B------:R-:W-:Y:S01]  /*02a0*/  DSETP.NEU.AND P2, PT, |R6|, 0.5, !P0 ;  /* 0x3fe000000600742a */ /* 0x000fe2000474d200 */
[----:B------:R-:W-:-:S04]  /*02b0*/  PLOP3.LUT P0, PT, PT, PT, UP0, 0x80, 0x8 ;  /* 0x000000000008781c */ /* 0x000fc80003f0f008 */
[----:B------:R-:W-:Y:S02]  /*02c0*/  P2R R29, PR, RZ, 0x1 ;  /* 0x00000001ff1d7803 */ /* 0x000fe40000000000 */
[----:B012---:R-:W-:-:S07]  /*02d0*/  P2R R30, PR, RZ, 0x4 ;  /* 0x00000004ff1e7803 */ /* 0x007fce0000000000 */
.L_x_32:
[----:B01----:R-:W0:Y:S01]  /*02e0*/  LDC R17, c[0x0][0x394] ;  /* 0x0000e500ff117b82 */ /* 0x003e220000000800 */
[----:B------:R-:W-:Y:S01]  /*02f0*/  IMAD.MOV.U32 R7, RZ, RZ, 0x1 ;  /* 0x00000001ff077424 */ /* 0x000fe200078e00ff */
[----:B------:R-:W-:Y:S01]  /*0300*/  MOV R0, 0x0 ;  /* 0x0000000000007802 */ /* 0x000fe20000000f00 */
[----:B-----5:R-:W-:Y:S01]  /*0310*/  IMAD.IADD R8, R1, 0x1, R2 ;  /* 0x0000000101087824 */ /* 0x020fe200078e0202 */
[----:B------:R-:W-:Y:S01]  /*0320*/  CS2R R32, SRZ ;  /* 0x0000000000207805 */ /* 0x000fe2000001ff00 */
[C---:B--2---:R-:W-:Y:S02]  /*0330*/  IMAD R3, R26.reuse, 0x4, R23 ;  /* 0x000000041a037824 */ /* 0x044fe400078e0217 */
[----:B------:R-:W-:Y:S01]  /*0340*/  VIADD R26, R26, 0x1 ;  /* 0x000000011a1a7836 */ /* 0x000fe20000000000 */
[----:B------:R1:W-:Y:S01]  /*0350*/  STL.U8 [R8], R7 ;  /* 0x0000000708007387 */ /* 0x0003e20000100000 */
[----:B-----5:R-:W-:Y:S02]  /*0360*/  IMAD.MOV.U32 R28, RZ, RZ, R51 ;  /* 0x000000ffff1c7224 */ /* 0x020fe400078e0033 */
[----:B------:R-:W-:Y:S01]  /*0370*/  IMAD.MOV.U32 R51, RZ, RZ, R48 ;  /* 0x000000ffff337224 */ /* 0x000fe200078e0030 */
[----:B------:R2:W-:Y:S01]  /*0380*/  STL [R3], R2 ;  /* 0x0000000203007387 */ /* 0x0005e20000100800 */
[----:B------:R-:W-:-:S02]  /*0390*/  IMAD.MOV.U32 R48, RZ, RZ, R49 ;  /* 0x000000ffff307224 */ /* 0x000fc400078e0031 */
[----:B------:R-:W-:Y:S02]  /*03a0*/  IMAD.MOV.U32 R49, RZ, RZ, R46 ;  /* 0x000000ffff317224 */ /* 0x000fe400078e002e */
[----:B------:R-:W-:Y:S01]  /*03b0*/  IMAD.MOV.U32 R4, RZ, RZ, 0x18 ;  /* 0x00000018ff047424 */ /* 0x000fe200078e00ff */
[----:B-1----:R1:W3:Y:S01]  /*03c0*/  LDC.64 R6, c[0x4][R0] ;  /* 0x0100000000067b82 */ /* 0x0022e20000000a00 */
[----:B------:R-:W-:Y:S02]  /*03d0*/  IMAD.MOV.U32 R5, RZ, RZ, RZ ;  /* 0x000000ffff057224 */ /* 0x000fe400078e00ff */
[----:B------:R-:W-:Y:S01]  /*03e0*/  IMAD.MOV.U32 R46, RZ, RZ, R47 ;  /* 0x000000ffff2e7224 */ /* 0x000fe200078e002f */
[----:B0-----:R-:W-:Y:S02]  /*03f0*/  ISETP.GE.AND P1, PT, R17, 0x1, PT ;  /* 0x000000011100780c */ /* 0x001fe40003f26270 */
[----:B------:R-:W-:Y:S02]  /*0400*/  ISETP.NE.AND P0, PT, R26, R17, PT ;  /* 0x000000111a00720c */ /* 0x000fe40003f05270 */
[----:B-1----:R-:W-:-:S02]  /*0410*/  P2R R0, PR, RZ, 0x2 ;  /* 0x00000002ff007803 */ /* 0x002fc40000000000 */
[----:B--2---:R-:W-:-:S09]  /*0420*/  P2R R31, PR, RZ, 0x1 ;  /* 0x00000001ff1f7803 */ /* 0x004fd20000000000 */
[----:B------:R-:W-:-:S07]  /*0430*/  LEPC R20, `(.L_x_1) ;  /* 0x000000001014794e */ /* 0x000fce0000000000 */
[----:B---3--:R-:W-:Y:S05]  /*0440*/  CALL.ABS.NOINC R6 ;  /* 0x0000000006007343 */ /* 0x008fea0003c00000 */
.L_x_1:
[----:B------:R-:W-:Y:S01]  /*0450*/  ISETP.GE.AND P6, PT, R17, 0x1, PT ;  /* 0x000000011100780c */ /* 0x000fe20003fc6270 */
[----:B------:R-:W-:Y:S02]  /*0460*/  IMAD.MOV.U32 R16, RZ, RZ, R4 ;  /* 0x000000ffff107224 */ /* 0x000fe400078e0004 */
[----:B------:R-:W-:-:S10]  /*0470*/  IMAD.MOV.U32 R17, RZ, RZ, R5 ;  /* 0x000000ffff117224 */ /* 0x000fd400078e0005 */
[----:B------:R-:W-:Y:S05]  /*0480*/  @!P6 BRA `(.L_x_2) ;  /* 0x0000000c0030e947 */ /* 0x000fea0003800000 */
[----:B------:R-:W0:Y:S01]  /*0490*/  LDC.64 R4, c[0x0][0x380] ;  /* 0x0000e000ff047b82 */ /* 0x000e220000000a00 */
[----:B------:R-:W1:Y:S01]  /*04a0*/  LDCU UR4, c[0x0][0x394] ;  /* 0x00007280ff0477ac */ /* 0x000e620008000800 */
[----:B------:R-:W-:Y:S01]  /*04b0*/  BSSY.RECONVERGENT B7, `(.L_x_2) ;  /* 0x00000c9000077945 */ /* 0x000fe20003800200 */
[----:B------:R-:W-:Y:S01]  /*04c0*/  IMAD.MOV.U32 R43, RZ, RZ, RZ ;  /* 0x000000ffff2b7224 */ /* 0x000fe200078e00ff */
[----:B------:R-:W-:Y:S01]  /*04d0*/  CS2R R32, SRZ ;  /* 0x0000000000207805 */ /* 0x000fe2000001ff00 */
[----:B------:R-:W-:Y:S02]  /*04e0*/  IMAD.MOV.U32 R22, RZ, RZ, R1 ;  /* 0x000000ffff167224 */ /* 0x000fe400078e0001 */
[----:B------:R-:W-:Y:S01]  /*04f0*/  IMAD.MOV.U32 R18, RZ, RZ, R16 ;  /* 0x000000ffff127224 */ /* 0x000fe200078e0010 */
[----:B------:R-:W2:Y:S01]  /*0500*/  LDC.64 R40, c[0x0][0x388] ;  /* 0x0000e200ff287b82 */ /* 0x000ea20000000a00 */
[----:B------:R-:W-:Y:S02]  /*0510*/  IMAD.MOV.U32 R19, RZ, RZ, R17 ;  /* 0x000000ffff137224 */ /* 0x000fe400078e0011 */
[----:B-1----:R-:W-:Y:S01]  /*0520*/  IMAD R3, R2, UR4, RZ ;  /* 0x0000000402037c24 */ /* 0x002fe2000f8e02ff */
[----:B------:R-:W-:-:S03]  /*0530*/  UIADD3 UR4, UPT, UPT, -UR4, URZ, URZ ;  /* 0x000000ff04047290 */ /* 0x000fc6000fffe1ff */
[----:B0-----:R-:W-:-:S04]  /*0540*/  IMAD.WIDE R4, R3, 0x8, R4 ;  /* 0x0000000803047825 */ /* 0x001fc800078e0204 */
[----:B------:R-:W-:Y:S02]  /*0550*/  IMAD.MOV.U32 R38, RZ, RZ, R4 ;  /* 0x000000ffff267224 */ /* 0x000fe400078e0004 */
[----:B------:R-:W-:Y:S02]  /*0560*/  IMAD.MOV.U32 R39, RZ, RZ, R5 ;  /* 0x000000ffff277224 */ /* 0x000fe400078e0005 */
[----:B--2---:R-:W-:-:S04]  /*0570*/  IMAD.WIDE R40, R3, 0x8, R40 ;  /* 0x0000000803287825 */ /* 0x004fc800078e0228 */
[----:B------:R-:W-:-:S07]  /*0580*/  IMAD.U32 R42, RZ, RZ, UR4 ;  /* 0x00000004ff2a7e24 */ /* 0x000fce000f8e00ff */
.L_x_19:
[----:B-1----:R-:W2:Y:S01]  /*0590*/  LDG.E.64 R4, desc[UR40][R38.64] ;  /* 0x0000002826047981 */ /* 0x002ea2000c1e1b00 */
[----:B------:R-:W-:Y:S01]  /*05a0*/  VIADD R42, R42, 0x1 ;  /* 0x000000012a2a7836 */ /* 0x000fe20000000000 */
[----:B------:R-:W-:Y:S04]  /*05b0*/  BSSY.RECONVERGENT B6, `(.L_x_3) ;  /* 0x00000b0000067945 */ /* 0x000fe80003800200 */
[----:B------:R-:W-:-:S04]  /*05c0*/  ISETP.NE.AND P1, PT, R42, RZ, PT ;  /* 0x000000ff2a00720c */ /* 0x000fc80003f25270 */
[----:B------:R-:W-:Y:S01]  /*05d0*/  P2R R44, PR, RZ, 0x2 ;  /* 0x00000002ff2c7803 */ /* 0x000fe20000000000 */
[----:B--2---:R-:W-:-:S14]  /*05e0*/  DSETP.GT.AND P0, PT, R4, RZ, PT ;  /* 0x000000ff0400722a */ /* 0x004fdc0003f04000 */
[----:B------:R-:W-:Y:S05]  /*05f0*/  @!P0 BRA `(.L_x_4) ;  /* 0x0000000800ac8947 */ /* 0x000fea0003800000 */
[----:B------:R-:W2:Y:S02]  /*0600*/  LDL.U8 R0, [R22] ;  /* 0x0000000016007983 */ /* 0x000ea40000100000 */
[----:B--2---:R-:W-:-:S13]  /*0610*/  ISETP.NE.AND P0, PT, R0, RZ, PT ;  /* 0x000000ff0000720c */ /* 0x004fda0003f05270 */
[----:B------:R-:W-:Y:S05]  /*0620*/  @P0 BRA `(.L_x_4) ;  /* 0x0000000800a00947 */ /* 0x000fea0003800000 */
[----:B------:R0:W-:Y:S04]  /*0630*/  ST.E desc[UR40][R18.64], R43 ;  /* 0x0000002b12007985 */ /* 0x0001e8000c101928 */
[----:B------:R-:W2:Y:S04]  /*0640*/  LDG.E.64 R4, desc[UR40][R38.64] ;  /* 0x0000002826047981 */ /* 0x000ea8000c1e1b00 */
[----:B------:R0:W5:Y:S01]  /*0650*/  LDG.E.64 R6, desc[UR40][R40.64] ;  /* 0x0000002828067981 */ /* 0x000162000c1e1b00 */
[----:B------:R-:W-:Y:S01]  /*0660*/  BSSY.RECONVERGENT B0, `(.L_x_5) ;  /* 0x0000028000007945 */ /* 0x000fe20003800200 */
[----:B--2---:R-:W-:-:S14]  /*0670*/  DSETP.NEU.AND P0, PT, R4, RZ, PT ;  /* 0x000000ff0400722a */ /* 0x004fdc0003f0d000 */
[----:B0-----:R-:W-:Y:S05]  /*0680*/  @P0 BRA `(.L_x_6) ;  /* 0x0000000000240947 */ /* 0x001fea0003800000 */
[----:B------:R-:W-:Y:S01]  /*0690*/  ISETP.NE.AND P2, PT, R29, RZ, PT ;  /* 0x000000ff1d00720c */ /* 0x000fe20003f45270 */
[----:B------:R-:W-:Y:S01]  /*06a0*/  IMAD.U32 R8, RZ, RZ, UR36 ;  /* 0x00000024ff087e24 */ /* 0x000fe2000f8e00ff */
[----:B------:R-:W-:Y:S01]  /*06b0*/  ISETP.LE.AND P1, PT, RZ, UR46, PT ;  /* 0x0000002eff007c0c */ /* 0x000fe2000bf23270 */
[----:B------:R-:W-:Y:S02]  /*06c0*/  IMAD.U32 R9, RZ, RZ, UR37 ;  /* 0x00000025ff097e24 */ /* 0x000fe4000f8e00ff */
[----:B------:R-:W-:-:S08]  /*06d0*/  IMAD.MOV.U32 R62, RZ, RZ, RZ ;  /* 0x000000ffff3e7224 */ /* 0x000fd000078e00ff */
[----:B------:R-:W-:-:S06]  /*06e0*/  DSETP.NEU.AND P0, PT, |R8|, 0.5, !P2 ;  /* 0x3fe000000800742a */ /* 0x000fcc000570d200 */
[----:B------:R-:W-:-:S04]  /*06f0*/  SEL R63, R5, RZ, P0 ;  /* 0x000000ff053f7207 */ /* 0x000fc80000000000 */
[----:B------:R-:W-:Y:S01]  /*0700*/  @!P1 LOP3.LUT R63, R63, 0x7ff00000, RZ, 0xfc, !PT ;  /* 0x7ff000003f3f9812 */ /* 0x000fe200078efcff */
[----:B------:R-:W-:Y:S06]  /*0710*/  BRA `(.L_x_7) ;  /* 0x0000000000707947 */ /* 0x000fec0003800000 */
.L_x_6:
[----:B------:R-:W0:Y:S01]  /*0720*/  LDCU.64 UR4, c[0x0][0x3a0] ;  /* 0x00007400ff0477ac */ /* 0x000e220008000a00 */
[----:B------:R-:W-:Y:S01]  /*0730*/  DADD R8, -RZ, |R4| ;  /* 0x00000000ff087229 */ /* 0x000fe20000000504 */
[----:B------:R-:W-:Y:S01]  /*0740*/  BSSY.RECONVERGENT B1, `(.L_x_8) ;  /* 0x0000007000017945 */ /* 0x000fe20003800200 */
[----:B------:R-:W-:-:S08]  /*0750*/  MOV R0, 0x7b0 ;  /* 0x000007b000007802 */ /* 0x000fd00000000f00 */
[----:B------:R-:W-:Y:S02]  /*0760*/  IMAD.MOV.U32 R12, RZ, RZ, R8 ;  /* 0x000000ffff0c7224 */ /* 0x000fe400078e0008 */
[----:B------:R-:W-:Y:S02]  /*0770*/  IMAD.MOV.U32 R45, RZ, RZ, R9 ;  /* 0x000000ffff2d7224 */ /* 0x000fe400078e0009 */
[----:B0-----:R-:W-:Y:S02]  /*0780*/  IMAD.U32 R64, RZ, RZ, UR4 ;  /* 0x00000004ff407e24 */ /* 0x001fe4000f8e00ff */
[----:B------:R-:W-:-:S07]  /*0790*/  IMAD.U32 R3, RZ, RZ, UR5 ;  /* 0x00000005ff037e24 */ /* 0x000fce000f8e00ff */
[----:B-----5:R-:W-:Y:S05]  /*07a0*/  CALL.REL.NOINC `($_Z11moveAnt_oldPdS_jjddS_PiP17curandStateXORWOW$__internal_accurate_pow) ;  /* 0x0000003000247944 */ /* 0x020fea0003c00000 */
[----:B------:R-:W-:Y:S05]  /*07b0*/  BSYNC.RECONVERGENT B1 ;  /* 0x0000000000017941 */ /* 0x000fea0003800200 */
.L_x_8:
[----:B------:R-:W-:Y:S01]  /*07c0*/  IMAD.MOV.U32 R10, RZ, RZ, R3 ;  /* 0x000000ffff0a7224 */ /* 0x000fe200078e0003 */
[----:B------:R-:W-:Y:S01]  /*07d0*/  UISETP.NE.U32.AND UP0, UPT, UR43, URZ, UPT ;  /* 0x000000ff2b00728c */ /* 0x000fe2000bf05070 */
[----:B------:R-:W-:Y:S01]  /*07e0*/  IMAD.MOV.U32 R11, RZ, RZ, R12 ;  /* 0x000000ffff0b7224 */ /* 0x000fe200078e000c */
[----:B------:R-:W-:Y:S01]  /*07f0*/  ISETP.GE.AND P2, PT, R5, RZ, PT ;  /* 0x000000ff0500720c */ /* 0x000fe20003f46270 */
[----:B------:R-:W-:Y:S01]  /*0800*/  IMAD.U32 R8, RZ, RZ, UR36 ;  /* 0x00000024ff087e24 */ /* 0x000fe2000f8e00ff */
[----:B------:R-:W-:Y:S01]  /*0810*/  UISETP.NE.AND.EX UP0, UPT, UR42, -0x80000000, UPT, UP0 ;  /* 0x800000002a00788c */ /* 0x000fe2000bf05300 */
[----:B------:R-:W-:Y:S02]  /*0820*/  IMAD.U32 R9, RZ, RZ, UR37 ;  /* 0x00000025ff097e24 */ /* 0x000fe4000f8e00ff */
[----:B------:R-:W-:-:S03]  /*0830*/  DADD R10, -RZ, -R10 ;  /* 0x00000000ff0a7229 */ /* 0x000fc6000000090a */
[----:B------:R-:W-:Y:S01]  /*0840*/  PLOP3.LUT P0, PT, PT, PT, UP0, 0x80, 0x8 ;  /* 0x000000000008781c */ /* 0x000fe20003f0f008 */
[----:B------:R-:W-:-:S03]  /*0850*/  DSETP.NEU.AND P1, PT, R36, R8, PT ;  /* 0x000000082400722a */ /* 0x000fc60003f2d000 */
[----:B------:R-:W-:-:S03]  /*0860*/  P2R R29, PR, RZ, 0x1 ;  /* 0x00000001ff1d7803 */ /* 0x000fc60000000000 */
[-C--:B------:R-:W-:Y:S02]  /*0870*/  FSEL R62, R10, R3.reuse, !P0 ;  /* 0x000000030a3e7208 */ /* 0x080fe40004000000 */
[-C--:B------:R-:W-:Y:S02]  /*0880*/  FSEL R11, R11, R12.reuse, !P0 ;  /* 0x0000000c0b0b7208 */ /* 0x080fe40004000000 */
[----:B------:R-:W-:Y:S02]  /*0890*/  FSEL R62, R62, R3, !P2 ;  /* 0x000000033e3e7208 */ /* 0x000fe40005000000 */
[----:B------:R-:W-:Y:S02]  /*08a0*/  FSEL R63, R11, R12, !P2 ;  /* 0x0000000c0b3f7208 */ /* 0x000fe40005000000 */
[----:B------:R-:W-:Y:S02]  /*08b0*/  PLOP3.LUT P0, PT, P0, PT, PT, 0x8, 0x80 ;  /* 0x000000000080781c */ /* 0x000fe4000070e170 */
[----:B------:R-:W-:-:S02]  /*08c0*/  @P1 FSEL R62, R62, RZ, P2 ;  /* 0x000000ff3e3e1208 */ /* 0x000fc40001000000 */
[----:B------:R-:W-:-:S09]  /*08d0*/  @P1 FSEL R63, R63, -QNAN , P2 ;  /* 0xfff800003f3f1808 */ /* 0x000fd20001000000 */
.L_x_7:
[----:B------:R-:W-:Y:S05]  /*08e0*/  BSYNC.RECONVERGENT B0 ;  /* 0x0000000000007941 */ /* 0x000fea0003800200 */
.L_x_5:
[----:B------:R-:W-:Y:S01]  /*08f0*/  DADD R10, R4, R8 ;  /* 0x00000000040a7229 */ /* 0x000fe20000000008 */
[----:B------:R-:W-:Y:S09]  /*0900*/  BSSY.RECONVERGENT B0, `(.L_x_9) ;  /* 0x000001d000007945 */ /* 0x000ff20003800200 */
[----:B------:R-:W-:-:S04]  /*0910*/  LOP3.LUT R10, R11, 0x7ff00000, RZ, 0xc0, !PT ;  /* 0x7ff000000b0a7812 */ /* 0x000fc800078ec0ff */
[----:B------:R-:W-:-:S13]  /*0920*/  ISETP.NE.AND P1, PT, R10, 0x7ff00000, PT ;  /* 0x7ff000000a00780c */ /* 0x000fda0003f25270 */
[----:B------:R-:W-:Y:S05]  /*0930*/  @P1 BRA `(.L_x_10) ;  /* 0x0000000000641947 */ /* 0x000fea0003800000 */
[----:B------:R-:W-:-:S14]  /*0940*/  DSETP.NAN.AND P1, PT, R4, R8, PT ;  /* 0x000000080400722a */ /* 0x000fdc0003f28000 */
[----:B------:R-:W-:Y:S01]  /*0950*/  @P1 DADD R62, R4, R8 ;  /* 0x00000000043e1229 */ /* 0x000fe20000000008 */
[----:B------:R-:W-:Y:S10]  /*0960*/  @P1 BRA `(.L_x_10) ;  /* 0x0000000000581947 */ /* 0x000ff40003800000 */
[----:B------:R-:W-:-:S14]  /*0970*/  DSETP.NEU.AND P1, PT, |R8|, +INF , PT ;  /* 0x7ff000000800742a */ /* 0x000fdc0003f2d200 */
[----:B------:R-:W-:Y:S05]  /*0980*/  @P1 BRA `(.L_x_11) ;  /* 0x0000000000201947 */ /* 0x000fea0003800000 */
[----:B------:R-:W-:Y:S01]  /*0990*/  ISETP.LE.AND P1, PT, RZ, UR46, PT ;  /* 0x0000002eff007c0c */ /* 0x000fe2000bf23270 */
[----:B------:R-:W-:-:S06]  /*09a0*/  DSETP.GT.AND P0, PT, |R4|, 1, PT ;  /* 0x3ff000000400742a */ /* 0x000fcc0003f04200 */
[----:B------:R-:W-:Y:S01]  /*09b0*/  SEL R62, RZ, 0x7ff00000, !P0 ;  /* 0x7ff00000ff3e7807 */ /* 0x000fe20004000000 */
[----:B------:R-:W-:-:S05]  /*09c0*/  DSETP.NEU.AND P0, PT, R4, -1, PT ;  /* 0xbff000000400742a */ /* 0x000fca0003f0d000 */
[----:B------:R-:W-:-:S04]  /*09d0*/  @!P1 LOP3.LUT R62, R62, 0x7ff00000, RZ, 0x3c, !PT ;  /* 0x7ff000003e3e9812 */ /* 0x000fc800078e3cff */
[----:B------:R-:W-:Y:S01]  /*09e0*/  SEL R63, R62, 0x3ff00000, P0 ;  /* 0x3ff000003e3f7807 */ /* 0x000fe20000000000 */
[----:B------:R-:W-:Y:S01]  /*09f0*/  IMAD.MOV.U32 R62, RZ, RZ, RZ ;  /* 0x000000ffff3e7224 */ /* 0x000fe200078e00ff */
[----:B------:R-:W-:Y:S06]  /*0a00*/  BRA `(.L_x_10) ;  /* 0x0000000000307947 */ /* 0x000fec0003800000 */
.L_x_11:
[----:B------:R-:W-:-:S14]  /*0a10*/  DSETP.NEU.AND P1, PT, |R4|, +INF , PT ;  /* 0x7ff000000400742a */ /* 0x000fdc0003f2d200 */
[----:B------:R-:W-:Y:S05]  /*0a20*/  @P1 BRA `(.L_x_10) ;  /* 0x0000000000281947 */ /* 0x000fea0003800000 */
[----:B------:R-:W0:Y:S01]  /*0a30*/  LDC R0, c[0x0][0x3a4] ;  /* 0x0000e900ff007b82 */ /* 0x000e220000000800 */
[----:B------:R-:W-:Y:S01]  /*0a40*/  ISETP.GE.AND P1, PT, R5, RZ, PT ;  /* 0x000000ff0500720c */ /* 0x000fe20003f26270 */
[----:B------:R-:W-:Y:S01]  /*0a50*/  IMAD.MOV.U32 R62, RZ, RZ, RZ ;  /* 0x000000ffff3e7224 */ /* 0x000fe200078e00ff */
[C---:B0-----:R-:W-:Y:S02]  /*0a60*/  ISETP.GE.AND P2, PT, R0.reuse, RZ, PT ;  /* 0x000000ff0000720c */ /* 0x041fe40003f46270 */
[----:B------:R-:W-:Y:S02]  /*0a70*/  LOP3.LUT R0, R0, 0x7fffffff, RZ, 0xc0, !PT ;  /* 0x7fffffff00007812 */ /* 0x000fe400078ec0ff */
[----:B------:R-:W-:Y:S02]  /*0a80*/  SEL R63, RZ, 0x7ff00000, !P2 ;  /* 0x7ff00000ff3f7807 */ /* 0x000fe40005000000 */
[----:B------:R-:W-:-:S03]  /*0a90*/  ISETP.NE.AND P2, PT, R0, 0x3fe00000, PT ;  /* 0x3fe000000000780c */ /* 0x000fc60003f45270 */
[----:B------:R-:W-:-:S05]  /*0aa0*/  VIADD R0, R63, 0x80000000 ;  /* 0x800000003f007836 */ /* 0x000fca0000000000 */
[----:B------:R-:W-:-:S04]  /*0ab0*/  SEL R0, R0, R63, P2 ;  /* 0x0000003f00007207 */ /* 0x000fc80001000000 */
[----:B------:R-:W-:-:S07]  /*0ac0*/  @!P1 SEL R63, R0, R63, P0 ;  /* 0x0000003f003f9207 */ /* 0x000fce0000000000 */
.L_x_10:
[----:B------:R-:W-:Y:S05]  /*0ad0*/  BSYNC.RECONVERGENT B0 ;  /* 0x0000000000007941 */ /* 0x000fea0003800200 */
.L_x_9:
[----:B-----5:R-:W-:Y:S01]  /*0ae0*/  DSETP.NEU.AND P1, PT, R6, RZ, PT ;  /* 0x000000ff0600722a */ /* 0x020fe20003f2d000 */
[----:B------:R-:W-:Y:S01]  /*0af0*/  ISETP.NE.AND P0, PT, R30, RZ, PT ;  /* 0x000000ff1e00720c */ /* 0x000fe20003f05270 */
[----:B------:R-:W-:-:S12]  /*0b00*/  BSSY.RECONVERGENT B0, `(.L_x_12) ;  /* 0x000001f000007945 */ /* 0x000fd80003800200 */
[----:B------:R-:W0:Y:S01]  /*0b10*/  @!P1 LDC R0, c[0x0][0x39c] ;  /* 0x0000e700ff009b82 */ /* 0x000e220000000800 */
[----:B------:R-:W-:Y:S01]  /*0b20*/  @!P1 SEL R11, R7, RZ, P0 ;  /* 0x000000ff070b9207 */ /* 0x000fe20000000000 */
[----:B------:R-:W-:Y:S01]  /*0b30*/  @!P1 IMAD.MOV.U32 R10, RZ, RZ, RZ ;  /* 0x000000ffff0a9224 */ /* 0x000fe200078e00ff */
[----:B0-----:R-:W-:-:S13]  /*0b40*/  ISETP.GE.OR P2, PT, R0, RZ, P1 ;  /* 0x000000ff0000720c */ /* 0x001fda0000f46670 */
[----:B------:R-:W-:Y:S01]  /*0b50*/  @!P2 LOP3.LUT R11, R11, 0x7ff00000, RZ, 0xfc, !PT ;  /* 0x7ff000000b0ba812 */ /* 0x000fe200078efcff */
[----:B------:R-:W-:Y:S06]  /*0b60*/  @!P1 BRA `(.L_x_13) ;  /* 0x0000000000609947 */ /* 0x000fec0003800000 */
        /* <DEDUP_REMOVED lines=8> */
[----:B------:R-:W-:Y:S05]  /*0bf0*/  CALL.REL.NOINC `($_Z11moveAnt_oldPdS_jjddS_PiP17curandStateXORWOW$__internal_accurate_pow) ;  /* 0x0000002c00107944 */ /* 0x000fea0003c00000 */
[----:B------:R-:W-:Y:S05]  /*0c00*/  BSYNC.RECONVERGENT B1 ;  /* 0x0000000000017941 */ /* 0x000fea0003800200 */
.L_x_14:
[----:B------:R-:W-:Y:S01]  /*0c10*/  IMAD.MOV.U32 R8, RZ, RZ, R3 ;  /* 0x000000ffff087224 */ /* 0x000fe200078e0003 */
[----:B------:R-:W-:Y:S01]  /*0c20*/  ISETP.NE.U32.AND P0, PT, R24, RZ, PT ;  /* 0x000000ff1800720c */ /* 0x000fe20003f05070 */
[----:B------:R-:W-:Y:S01]  /*0c30*/  IMAD.MOV.U32 R9, RZ, RZ, R12 ;  /* 0x000000ffff097224 */ /* 0x000fe200078e000c */
[----:B------:R-:W-:Y:S01]  /*0c40*/  DSETP.NEU.AND P1, PT, R34, UR38, PT ;  /* 0x0000002622007e2a */ /* 0x000fe2000bf2d000 */
[----:B------:R-:W-:Y:S02]  /*0c50*/  ISETP.GE.AND P2, PT, R7, RZ, PT ;  /* 0x000000ff0700720c */ /* 0x000fe40003f46270 */
[----:B------:R-:W-:Y:S02]  /*0c60*/  ISETP.NE.AND.EX P0, PT, R25, -0x80000000, PT, P0 ;  /* 0x800000001900780c */ /* 0x000fe40003f05300 */
[----:B------:R-:W-:-:S10]  /*0c70*/  DADD R8, -RZ, -R8 ;  /* 0x00000000ff087229 */ /* 0x000fd40000000908 */
[-C--:B------:R-:W-:Y:S02]  /*0c80*/  FSEL R10, R8, R3.reuse, !P0 ;  /* 0x00000003080a7208 */ /* 0x080fe40004000000 */
[-C--:B------:R-:W-:Y:S02]  /*0c90*/  FSEL R9, R9, R12.reuse, !P0 ;  /* 0x0000000c09097208 */ /* 0x080fe40004000000 */
[----:B------:R-:W-:Y:S02]  /*0ca0*/  FSEL R10, R10, R3, !P2 ;  /* 0x000000030a0a7208 */ /* 0x000fe40005000000 */
[----:B------:R-:W-:Y:S02]  /*0cb0*/  FSEL R11, R9, R12, !P2 ;  /* 0x0000000c090b7208 */ /* 0x000fe40005000000 */
[----:B------:R-:W-:Y:S02]  /*0cc0*/  PLOP3.LUT P0, PT, P0, PT, PT, 0x8, 0x80 ;  /* 0x000000000080781c */ /* 0x000fe4000070e170 */
[----:B------:R-:W-:-:S02]  /*0cd0*/  @P1 FSEL R10, R10, RZ, P2 ;  /* 0x000000ff0a0a1208 */ /* 0x000fc40001000000 */
[----:B------:R-:W-:-:S09]  /*0ce0*/  @P1 FSEL R11, R11, -QNAN , P2 ;  /* 0xfff800000b0b1808 */ /* 0x000fd20001000000 */
.L_x_13:
[----:B------:R-:W-:Y:S05]  /*0cf0*/  BSYNC.RECONVERGENT B0 ;  /* 0x0000000000007941 */ /* 0x000fea0003800200 */
.L_x_12:
[----:B------:R-:W0:Y:S01]  /*0d00*/  LDC.64 R8, c[0x0][0x398] ;  /* 0x0000e600ff087b82 */ /* 0x000e220000000a00 */
[----:B------:R-:W-:Y:S01]  /*0d10*/  BSSY.RECONVERGENT B0, `(.L_x_15) ;  /* 0x000001d000007945 */ /* 0x000fe20003800200 */
[----:B0-----:R-:W-:-:S10]  /*0d20*/  DADD R12, R6, R8 ;  /* 0x00000000060c7229 */ /* 0x001fd40000000008 */
        /* <DEDUP_REMOVED lines=16> */
.L_x_17:
[----:B------:R-:W-:-:S14]  /*0e30*/  DSETP.NEU.AND P1, PT, |R6|, +INF , PT ;  /* 0x7ff000000600742a */ /* 0x000fdc0003f2d200 */
[----:B------:R-:W-:Y:S05]  /*0e40*/  @P1 BRA `(.L_x_16) ;  /* 0x0000000000241947 */ /* 0x000fea0003800000 */
[----:B------:R-:W0:Y:S01]  /*0e50*/  LDC R0, c[0x0][0x39c] ;  /* 0x0000e700ff007b82 */ /* 0x000e220000000800 */
[----:B------:R-:W-:Y:S01]  /*0e60*/  VIADD R10, R27, 0x80000000 ;  /* 0x800000001b0a7836 */ /* 0x000fe20000000000 */
[----:B0-----:R-:W-:-:S04]  /*0e70*/  LOP3.LUT R0, R0, 0x7fffffff, RZ, 0xc0, !PT ;  /* 0x7fffffff00007812 */ /* 0x001fc800078ec0ff */
[----:B------:R-:W-:-:S04]  /*0e80*/  ISETP.NE.AND P1, PT, R0, 0x3fe00000, PT ;  /* 0x3fe000000000780c */ /* 0x000fc80003f25270 */
[-C--:B------:R-:W-:Y:S02]  /*0e90*/  SEL R10, R10, R27.reuse, P1 ;  /* 0x0000001b0a0a7207 */ /* 0x080fe40000800000 */
[----:B------:R-:W-:Y:S02]  /*0ea0*/  ISETP.GE.AND P1, PT, R7, RZ, PT ;  /* 0x000000ff0700720c */ /* 0x000fe40003f26270 */
[----:B------:R-:W-:-:S04]  /*0eb0*/  SEL R10, R10, R27, P0 ;  /* 0x0000001b0a0a7207 */ /* 0x000fc80000000000 */
[----:B------:R-:W-:Y:S01]  /*0ec0*/  SEL R11, R10, R27, !P1 ;  /* 0x0000001b0a0b7207 */ /* 0x000fe20004800000 */
[----:B------:R-:W-:-:S07]  /*0ed0*/  IMAD.MOV.U32 R10, RZ, RZ, RZ ;  /* 0x000000ffff0a7224 */ /* 0x000fce00078e00ff */
.L_x_16:
[----:B------:R-:W-:Y:S05]  /*0ee0*/  BSYNC.RECONVERGENT B0 ;  /* 0x0000000000007941 */ /* 0x000fea0003800200 */
.L_x_15:
[----:B------:R-:W-:Y:S01]  /*0ef0*/  DSETP.NEU.AND P2, PT, R6, 1, PT ;  /* 0x3ff000000600742a */ /* 0x000fe20003f4d000 */
[----:B------:R-:W-:Y:S01]  /*0f00*/  MOV R0, 0x0 ;  /* 0x0000000000007802 */ /* 0x000fe20000000f00 */
[----:B------:R-:W-:Y:S02]  /*0f10*/  DSETP.NEU.AND P1, PT, R4, 1, PT ;  /* 0x3ff000000400742a */ /* 0x000fe40003f2d000 */
[----:B------:R-:W-:Y:S02]  /*0f20*/  DSETP.NEU.AND P0, PT, R8, RZ, PT ;  /* 0x000000ff0800722a */ /* 0x000fe40003f0d000 */
[----:B------:R-:W-:Y:S01]  /*0f30*/  FSEL R4, R10, RZ, P2 ;  /* 0x000000ff0a047208 */ /* 0x000fe20001000000 */
[----:B------:R0:W1:Y:S01]  /*0f40*/  LDC.64 R8, c[0x4][R0] ;  /* 0x0100000000087b82 */ /* 0x0000620000000a00 */
[----:B------:R-:W-:Y:S01]  /*0f50*/  FSEL R10, R11, 1.875, P2 ;  /* 0x3ff000000b0a7808 */ /* 0x000fe20001000000 */
[----:B------:R-:W-:Y:S01]  /*0f60*/  DSETP.NEU.AND P2, PT, RZ, UR36, PT ;  /* 0x00000024ff007e2a */ /* 0x000fe2000bf4d000 */
[----:B------:R-:W-:-:S02]  /*0f70*/  FSEL R6, R62, RZ, P1 ;  /* 0x000000ff3e067208 */ /* 0x000fc40000800000 */
[----:B------:R-:W-:Y:S02]  /*0f80*/  FSEL R62, R63, 1.875, P1 ;  /* 0x3ff000003f3e7808 */ /* 0x000fe40000800000 */
[----:B------:R-:W-:Y:S02]  /*0f90*/  FSEL R4, R4, RZ, P0 ;  /* 0x000000ff04047208 */ /* 0x000fe40000000000 */
[----:B------:R-:W-:Y:S02]  /*0fa0*/  FSEL R5, R10, 1.875, P0 ;  /* 0x3ff000000a057808 */ /* 0x000fe40000000000 */
[----:B------:R-:W-:Y:S02]  /*0fb0*/  FSEL R6, R6, RZ, P2 ;  /* 0x000000ff06067208 */ /* 0x000fe40001000000 */
[----:B------:R-:W-:-:S06]  /*0fc0*/  FSEL R7, R62, 1.875, P2 ;  /* 0x3ff000003e077808 */ /* 0x000fcc0001000000 */
[----:B------:R-:W-:Y:S01]  /*0fd0*/  DMUL R6, R6, R4 ;  /* 0x0000000406067228 */ /* 0x000fe20000000000 */
[----:B------:R-:W-:Y:S02]  /*0fe0*/  IMAD.MOV.U32 R4, RZ, RZ, 0x18 ;  /* 0x00000018ff047424 */ /* 0x000fe400078e00ff */
[----:B------:R-:W-:-:S04]  /*0ff0*/  IMAD.MOV.U32 R5, RZ, RZ, RZ ;  /* 0x000000ffff057224 */ /* 0x000fc800078e00ff */
[----:B------:R0:W-:Y:S01]  /*1000*/  ST.E.64 desc[UR40][R18.64+0x8], R6 ;  /* 0x0000080612007985 */ /* 0x0001e2000c101b28 */
[----:B------:R-:W-:-:S11]  /*1010*/  DADD R32, R32, R6 ;  /* 0x0000000020207229 */ /* 0x000fd60000000006 */
[----:B------:R-:W-:-:S07]  /*1020*/  LEPC R20, `(.L_x_18) ;  /* 0x000000001014794e */ /* 0x000fce0000000000 */
[----:B01----:R-:W-:Y:S05]  /*1030*/  CALL.ABS.NOINC R8 ;  /* 0x0000000008007343 */ /* 0x003fea0003c00000 */
.L_x_18:
[----:B------:R-:W-:Y:S01]  /*1040*/  IMAD.MOV.U32 R6, RZ, RZ, 0x0 ;  /* 0x00000000ff067424 */ /* 0x000fe200078e00ff */
[----:B------:R0:W-:Y:S01]  /*1050*/  ST.E.64 desc[UR40][R18.64+0x10], R4 ;  /* 0x0000100412007985 */ /* 0x0001e2000c101b28 */
[----:B------:R-:W-:-:S03]  /*1060*/  IMAD.MOV.U32 R7, RZ, RZ, -0x3fa70000 ;  /* 0xc0590000ff077424 */ /* 0x000fc600078e00ff */
[----:B------:R1:W-:Y:S04]  /*1070*/  ST.E.64 desc[UR40][R4.64+0x10], RZ ;  /* 0x000010ff04007985 */ /* 0x0003e8000c101b28 */
[----:B------:R1:W-:Y:S01]  /*1080*/  ST.E.64 desc[UR40][R4.64+0x8], R6 ;  /* 0x0000080604007985 */ /* 0x0003e2000c101b28 */
[----:B0-----:R-:W-:Y:S02]  /*1090*/  IMAD.MOV.U32 R18, RZ, RZ, R4 ;  /* 0x000000ffff127224 */ /* 0x001fe400078e0004 */
[----:B------:R-:W-:-:S07]  /*10a0*/  IMAD.MOV.U32 R19, RZ, RZ, R5 ;  /* 0x000000ffff137224 */ /* 0x000fce00078e0005 */
.L_x_4:
[----:B------:R-:W-:Y:S05]  /*10b0*/  BSYNC.RECONVERGENT B6 ;  /* 0x0000000000067941 */ /* 0x000fea0003800200 */
.L_x_3:
[----:B------:R-:W-:Y:S01]  /*10c0*/  ISETP.NE.AND P2, PT, R44, RZ, PT ;  /* 0x000000ff2c00720c */ /* 0x000fe20003f45270 */
[----:B------:R-:W-:Y:S01]  /*10d0*/  VIADD R43, R43, 0x1 ;  /* 0x000000012b2b7836 */ /* 0x000fe20000000000 */
[----:B------:R-:W-:Y:S01]  /*10e0*/  IADD3 R40, P0, PT, R40, 0x8, RZ ;  /* 0x0000000828287810 */ /* 0x000fe20007f1e0ff */
[----:B------:R-:W-:Y:S01]  /*10f0*/  VIADD R22, R22, 0x1 ;  /* 0x0000000116167836 */ /* 0x000fe20000000000 */
[----:B------:R-:W-:-:S03]  /*1100*/  IADD3 R38, P1, PT, R38, 0x8, RZ ;  /* 0x0000000826267810 */ /* 0x000fc60007f3e0ff */
[----:B------:R-:W-:Y:S02]  /*1110*/  IMAD.X R41, RZ, RZ, R41, P0 ;  /* 0x000000ffff297224 */ /* 0x000fe400000e0629 */
[----:B------:R-:W-:-:S04]  /*1120*/  IMAD.X R39, RZ, RZ, R39, P1 ;  /* 0x000000ffff277224 */ /* 0x000fc800008e0627 */
[----:B------:R-:W-:Y:S05]  /*1130*/  @P2 BRA `(.L_x_19) ;  /* 0xfffffff400142947 */ /* 0x000fea000383ffff */
[----:B------:R-:W-:Y:S05]  /*1140*/  BSYNC.RECONVERGENT B7 ;  /* 0x0000000000077941 */ /* 0x000fea0003800200 */
.L_x_2:
[----:B------:R-:W2:Y:S01]  /*1150*/  LD.E.64 R10, desc[UR40][R16.64+0x8] ;  /* 0x00000828100a7980 */ /* 0x000ea2000c101b00 */
[----:B-1----:R-:W0:Y:S01]  /*1160*/  MUFU.RCP64H R5, R33 ;  /* 0x0000002100057308 */ /* 0x002e220000001800 */
[----:B------:R-:W-:Y:S01]  /*1170*/  IMAD.MOV.U32 R4, RZ, RZ, 0x1 ;  /* 0x00000001ff047424 */ /* 0x000fe200078e00ff */
[----:B------:R-:W-:Y:S05]  /*1180*/  BSSY.RECONVERGENT B0, `(.L_x_20) ;  /* 0x0000015000007945 */ /* 0x000fea0003800200 */
[----:B0-----:R-:W-:-:S08]  /*1190*/  DFMA R6, R4, -R32, 1 ;  /* 0x3ff000000406742b */ /* 0x001fd00000000820 */
[----:B------:R-:W-:-:S08]  /*11a0*/  DFMA R6, R6, R6, R6 ;  /* 0x000000060606722b */ /* 0x000fd00000000006 */
[----:B------:R-:W-:-:S08]  /*11b0*/  DFMA R6, R4, R6, R4 ;  /* 0x000000060406722b */ /* 0x000fd00000000004 */
[----:B------:R-:W-:-:S08]  /*11c0*/  DFMA R4, R6, -R32, 1 ;  /* 0x3ff000000604742b */ /* 0x000fd00000000820 */
[----:B------:R-:W-:-:S08]  /*11d0*/  DFMA R4, R6, R4, R6 ;  /* 0x000000040604722b */ /* 0x000fd00000000006 */
[----:B--2---:R-:W-:Y:S01]  /*11e0*/  DMUL R6, R10, R4 ;  /* 0x000000040a067228 */ /* 0x004fe20000000000 */
[----:B------:R-:W-:-:S07]  /*11f0*/  FSETP.GEU.AND P1, PT, |R11|, 6.5827683646048100446e-37, PT ;  /* 0x036000000b00780b */ /* 0x000fce0003f2e200 */
[----:B------:R-:W-:-:S08]  /*1200*/  DFMA R8, R6, -R32, R10 ;  /* 0x800000200608722b */ /* 0x000fd0000000000a */
[----:B------:R-:W-:-:S10]  /*1210*/  DFMA R4, R4, R8, R6 ;  /* 0x000000080404722b */ /* 0x000fd40000000006 */
[----:B------:R-:W-:-:S05]  /*1220*/  FFMA R0, RZ, R33, R5 ;  /* 0x00000021ff007223 */ /* 0x000fca0000000005 */
[----:B------:R-:W-:-:S13]  /*1230*/  FSETP.GT.AND P0, PT, |R0|, 1.469367938527859385e-39, PT ;  /* 0x001000000000780b */ /* 0x000fda0003f04200 */
[----:B------:R-:W-:Y:S05]  /*1240*/  @P0 BRA P1, `(.L_x_21) ;  /* 0x0000000000200947 */ /* 0x000fea0000800000 */
[----:B------:R-:W-:Y:S01]  /*1250*/  IMAD.MOV.U32 R14, RZ, RZ, R10 ;  /* 0x000000ffff0e7224 */ /* 0x000fe200078e000a */
[----:B------:R-:W-:Y:S01]  /*1260*/  MOV R0, 0x12b0 ;  /* 0x000012b000007802 */ /* 0x000fe20000000f00 */
[----:B------:R-:W-:Y:S02]  /*1270*/  IMAD.MOV.U32 R15, RZ, RZ, R11 ;  /* 0x000000ffff0f7224 */ /* 0x000fe400078e000b */
[----:B------:R-:W-:Y:S02]  /*1280*/  IMAD.MOV.U32 R12, RZ, RZ, R32 ;  /* 0x000000ffff0c7224 */ /* 0x000fe400078e0020 */
[----:B------:R-:W-:-:S07]  /*1290*/  IMAD.MOV.U32 R13, RZ, RZ, R33 ;  /* 0x000000ffff0d7224 */ /* 0x000fce00078e0021 */
[----:B------:R-:W-:Y:S05]  /*12a0*/  CALL.REL.NOINC `($__internal_0_$__cuda_sm20_div_rn_f64_full) ;  /* 0x0000001c00f47944 */ /* 0x000fea0003c00000 */
[----:B------:R-:W-:Y:S02]  /*12b0*/  IMAD.MOV.U32 R4, RZ, RZ, R38 ;  /* 0x000000ffff047224 */ /* 0x000fe400078e0026 */
[----:B------:R-:W-:-:S07]  /*12c0*/  IMAD.MOV.U32 R5, RZ, RZ, R39 ;  /* 0x000000ffff057224 */ /* 0x000fce00078e0027 */
.L_x_21:
[----:B------:R-:W-:Y:S05]  /*12d0*/  BSYNC.RECONVERGENT B0 ;  /* 0x0000000000007941 */ /* 0x000fea0003800200 */
.L_x_20:
[----:B------:R-:W2:Y:S01]  /*12e0*/  LD.E.64 R18, desc[UR40][R16.64+0x10] ;  /* 0x0000102810127980 */ /* 0x000ea2000c101b00 */
[----:B------:R-:W-:Y:S01]  /*12f0*/  IADD3 R0, P1, PT, R16, 0x10, RZ ;  /* 0x0000001010007810 */ /* 0x000fe20007f3e0ff */
[----:B------:R-:W-:Y:S02]  /*1300*/  BSSY.RECONVERGENT B0, `(.L_x_22) ;  /* 0x0000032000007945 */ /* 0x000fe40003800200 */
[----:B------:R0:W-:Y:S02]  /*1310*/  ST.E.64 desc[UR40][R16.64+0x8], R4 ;  /* 0x0000080410007985 */ /* 0x0001e4000c101b28 */
[----:B------:R-:W-:Y:S01]  /*1320*/  IMAD.X R3, RZ, RZ, R17, P1 ;  /* 0x000000ffff037224 */ /* 0x000fe200008e0611 */
[----:B--2---:R-:W-:-:S04]  /*1330*/  ISETP.NE.U32.AND P0, PT, R18, RZ, PT ;  /* 0x000000ff1200720c */ /* 0x004fc80003f05070 */
[----:B------:R-:W-:-:S13]  /*1340*/  ISETP.NE.AND.EX P0, PT, R19, RZ, PT, P0 ;  /* 0x000000ff1300720c */ /* 0x000fda0003f05300 */
[----:B0-----:R-:W-:Y:S05]  /*1350*/  @!P0 BRA `(.L_x_23) ;  /* 0x0000000000b08947 */ /* 0x001fea0003800000 */
[----:B------:R-:W-:Y:S02]  /*1360*/  IMAD.MOV.U32 R8, RZ, RZ, R16 ;  /* 0x000000ffff087224 */ /* 0x000fe400078e0010 */
[----:B------:R-:W-:-:S07]  /*1370*/  IMAD.MOV.U32 R9, RZ, RZ, R17 ;  /* 0x000000ffff097224 */ /* 0x000fce00078e0011 */
.L_x_26:
[----:B------:R-:W-:Y:S02]  /*1380*/  IMAD.MOV.U32 R10, RZ, RZ, R18 ;  /* 0x000000ffff0a7224 */ /* 0x000fe400078e0012 */
[----:B------:R-:W-:-:S05]  /*1390*/  IMAD.MOV.U32 R11, RZ, RZ, R19 ;  /* 0x000000ffff0b7224 */ /* 0x000fca00078e0013 */
[----:B------:R-:W2:Y:S01]  /*13a0*/  LD.E.64 R14, desc[UR40][R10.64+0x8] ;  /* 0x000008280a0e7980 */ /* 0x000ea2000c101b00 */
[----:B------:R-:W-:Y:S02]  /*13b0*/  IMAD.MOV.U32 R6, RZ, RZ, R0 ;  /* 0x000000ffff067224 */ /* 0x000fe400078e0000 */
[----:B------:R-:W-:Y:S01]  /*13c0*/  IMAD.MOV.U32 R7, RZ, RZ, R3 ;  /* 0x000000ffff077224 */ /* 0x000fe200078e0003 */
[----:B--2---:R-:W-:-:S14]  /*13d0*/  DSETP.GT.AND P0, PT, R14, RZ, PT ;  /* 0x000000ff0e00722a */ /* 0x004fdc0003f04000 */
[----:B------:R-:W-:Y:S05]  /*13e0*/  @!P0 BRA `(.L_x_23) ;  /* 0x00000000008c8947 */ /* 0x000fea0003800000 */
[----:B------:R-:W0:Y:S01]  /*13f0*/  MUFU.RCP64H R5, R33 ;  /* 0x0000002100057308 */ /* 0x000e220000001800 */
[----:B------:R-:W-:Y:S01]  /*1400*/  IMAD.MOV.U32 R4, RZ, RZ, 0x1 ;  /* 0x00000001ff047424 */ /* 0x000fe200078e00ff */
[----:B------:R-:W-:Y:S01]  /*1410*/  FSETP.GEU.AND P1, PT, |R15|, 6.5827683646048100446e-37, PT ;  /* 0x036000000f00780b */ /* 0x000fe20003f2e200 */
[----:B------:R-:W-:Y:S04]  /*1420*/  BSSY.RECONVERGENT B1, `(.L_x_24) ;  /* 0x0000012000017945 */ /* 0x000fe80003800200 */
[----:B0-----:R-:W-:-:S08]  /*1430*/  DFMA R12, R4, -R32, 1 ;  /* 0x3ff00000040c742b */ /* 0x001fd00000000820 */
[----:B------:R-:W-:-:S08]  /*1440*/  DFMA R12, R12, R12, R12 ;  /* 0x0000000c0c0c722b */ /* 0x000fd0000000000c */
[----:B------:R-:W-:-:S08]  /*1450*/  DFMA R12, R4, R12, R4 ;  /* 0x0000000c040c722b */ /* 0x000fd00000000004 */
[----:B------:R-:W-:-:S08]  /*1460*/  DFMA R4, R12, -R32, 1 ;  /* 0x3ff000000c04742b */ /* 0x000fd00000000820 */
[----:B------:R-:W-:-:S08]  /*1470*/  DFMA R18, R12, R4, R12 ;  /* 0x000000040c12722b */ /* 0x000fd0000000000c */
[----:B------:R-:W-:-:S08]  /*1480*/  DMUL R4, R18, R14 ;  /* 0x0000000e12047228 */ /* 0x000fd00000000000 */
[----:B------:R-:W-:-:S08]  /*1490*/  DFMA R12, R4, -R32, R14 ;  /* 0x80000020040c722b */ /* 0x000fd0000000000e */
[----:B------:R-:W-:-:S10]  /*14a0*/  DFMA R4, R18, R12, R4 ;  /* 0x0000000c1204722b */ /* 0x000fd40000000004 */
[----:B------:R-:W-:-:S05]  /*14b0*/  FFMA R0, RZ, R33, R5 ;  /* 0x00000021ff007223 */ /* 0x000fca0000000005 */
[----:B------:R-:W-:-:S13]  /*14c0*/  FSETP.GT.AND P0, PT, |R0|, 1.469367938527859385e-39, PT ;  /* 0x001000000000780b */ /* 0x000fda0003f04200 */
[----:B------:R-:W-:Y:S05]  /*14d0*/  @P0 BRA P1, `(.L_x_25) ;  /* 0x0000000000180947 */ /* 0x000fea0000800000 */
[----:B------:R-:W-:Y:S01]  /*14e0*/  IMAD.MOV.U32 R12, RZ, RZ, R32 ;  /* 0x000000ffff0c7224 */ /* 0x000fe200078e0020 */
[----:B------:R-:W-:Y:S01]  /*14f0*/  MOV R0, 0x1520 ;  /* 0x0000152000007802 */ /* 0x000fe20000000f00 */
[----:B------:R-:W-:-:S07]  /*1500*/  IMAD.MOV.U32 R13, RZ, RZ, R33 ;  /* 0x000000ffff0d7224 */ /* 0x000fce00078e0021 */
[----:B------:R-:W-:Y:S05]  /*1510*/  CALL.REL.NOINC `($__internal_0_$__cuda_sm20_div_rn_f64_full) ;  /* 0x0000001c00587944 */ /* 0x000fea0003c00000 */
[----:B------:R-:W-:Y:S02]  /*1520*/  IMAD.MOV.U32 R4, RZ, RZ, R38 ;  /* 0x000000ffff047224 */ /* 0x000fe400078e0026 */
[----:B------:R-:W-:-:S07]  /*1530*/  IMAD.MOV.U32 R5, RZ, RZ, R39 ;  /* 0x000000ffff057224 */ /* 0x000fce00078e0027 */
.L_x_25:
[----:B------:R-:W-:Y:S05]  /*1540*/  BSYNC.RECONVERGENT B1 ;  /* 0x0000000000017941 */ /* 0x000fea0003800200 */
.L_x_24:
[----:B------:R0:W-:Y:S04]  /*1550*/  ST.E.64 desc[UR40][R10.64+0x8], R4 ;  /* 0x000008040a007985 */ /* 0x0001e8000c101b28 */
[----:B------:R-:W2:Y:S04]  /*1560*/  LD.E.64 R12, desc[UR40][R6.64] ;  /* 0x00000028060c7980 */ /* 0x000ea8000c101b00 */
[----:B------:R-:W3:Y:S04]  /*1570*/  LD.E.64 R8, desc[UR40][R8.64+0x8] ;  /* 0x0000082808087980 */ /* 0x000ee8000c101b00 */
[----:B--2---:R-:W3:Y:S02]  /*1580*/  LD.E.64 R14, desc[UR40][R12.64+0x8] ;  /* 0x000008280c0e7980 */ /* 0x004ee4000c101b00 */
[----:B---3--:R-:W-:-:S07]  /*1590*/  DADD R14, R8, R14 ;  /* 0x00000000080e7229 */ /* 0x008fce000000000e */
[----:B------:R0:W-:Y:S04]  /*15a0*/  ST.E.64 desc[UR40][R12.64+0x8], R14 ;  /* 0x0000080e0c007985 */ /* 0x0001e8000c101b28 */
[----:B------:R-:W2:Y:S04]  /*15b0*/  LD.E.64 R8, desc[UR40][R6.64] ;  /* 0x0000002806087980 */ /* 0x000ea8000c101b00 */
[----:B--2---:R-:W2:Y:S01]  /*15c0*/  LD.E.64 R18, desc[UR40][R8.64+0x10] ;  /* 0x0000102808127980 */ /* 0x004ea2000c101b00 */
[----:B------:R-:W-:-:S05]  /*15d0*/  IADD3 R0, P1, PT, R8, 0x10, RZ ;  /* 0x0000001008007810 */ /* 0x000fca0007f3e0ff */
[----:B------:R-:W-:Y:S01]  /*15e0*/  IMAD.X R3, RZ, RZ, R9, P1 ;  /* 0x000000ffff037224 */ /* 0x000fe200008e0609 */
[----:B--2---:R-:W-:-:S04]  /*15f0*/  ISETP.NE.U32.AND P0, PT, R18, RZ, PT ;  /* 0x000000ff1200720c */ /* 0x004fc80003f05070 */
[----:B------:R-:W-:-:S13]  /*1600*/  ISETP.NE.AND.EX P0, PT, R19, RZ, PT, P0 ;  /* 0x000000ff1300720c */ /* 0x000fda0003f05300 */
[----:B0-----:R-:W-:Y:S05]  /*1610*/  @P0 BRA `(.L_x_26) ;  /* 0xfffffffc00580947 */ /* 0x001fea000383ffff */
.L_x_23:
[----:B------:R-:W-:Y:S05]  /*1620*/  BSYNC.RECONVERGENT B0 ;  /* 0x0000000000007941 */ /* 0x000fea0003800200 */
.L_x_22:
[----:B------:R-:W-:Y:S01]  /*1630*/  SHF.R.U32.HI R3, RZ, 0x2, R28 ;  /* 0x00000002ff037819 */ /* 0x000fe2000001161c */
[----:B------:R-:W-:Y:S01]  /*1640*/  IMAD.SHL.U32 R5, R46, 0x10, RZ ;  /* 0x000000102e057824 */ /* 0x000fe200078e00ff */
[----:B------:R-:W-:Y:S01]  /*1650*/  ISETP.NE.U32.AND P0, PT, R16, RZ, PT ;  /* 0x000000ff1000720c */ /* 0x000fe20003f05070 */
[----:B------:R-:W-:Y:S01]  /*1660*/  VIADD R50, R50, 0x587c5 ;  /* 0x000587c532327836 */ /* 0x000fe20000000000 */
[----:B------:R-:W-:Y:S01]  /*1670*/  LOP3.LUT R3, R3, R28, RZ, 0x3c, !PT ;  /* 0x0000001c03037212 */ /* 0x000fe200078e3cff */
[----:B------:R-:W-:Y:S01]  /*1680*/  BSSY.RECONVERGENT B0, `(.L_x_27) ;  /* 0x000001a000007945 */ /* 0x000fe20003800200 */
[----:B------:R-:W-:-:S03]  /*1690*/  ISETP.NE.AND.EX P0, PT, R17, RZ, PT, P0 ;  /* 0x000000ff1100720c */ /* 0x000fc60003f05300 */
[----:B------:R-:W-:-:S05]  /*16a0*/  IMAD.SHL.U32 R0, R3, 0x2, RZ ;  /* 0x0000000203007824 */ /* 0x000fca00078e00ff */
[----:B------:R-:W-:-:S04]  /*16b0*/  LOP3.LUT R0, R46, R5, R0, 0x96, !PT ;  /* 0x000000052e007212 */ /* 0x000fc800078e9600 */
[----:B------:R-:W-:Y:S01]  /*16c0*/  LOP3.LUT R47, R0, R3, RZ, 0x3c, !PT ;  /* 0x00000003002f7212 */ /* 0x000fe200078e3cff */
[----:B------:R-:W-:-:S04]  /*16d0*/  IMAD.MOV.U32 R3, RZ, RZ, 0x2f800000 ;  /* 0x2f800000ff037424 */ /* 0x000fc800078e00ff */
[----:B------:R-:W-:-:S05]  /*16e0*/  IMAD.IADD R0, R47, 0x1, R50 ;  /* 0x000000012f007824 */ /* 0x000fca00078e0232 */
[----:B------:R-:W-:-:S05]  /*16f0*/  I2FP.F32.U32 R0, R0 ;  /* 0x0000000000007245 */ /* 0x000fca0000201000 */
[----:B------:R-:W-:Y:S01]  /*1700*/  FFMA R0, R0, R3, 1.1641532182693481445e-10 ;  /* 0x2f00000000007423 */ /* 0x000fe20000000003 */
[----:B------:R-:W-:Y:S06]  /*1710*/  @!P0 BRA `(.L_x_28) ;  /* 0x0000000000408947 */ /* 0x000fec0003800000 */
[----:B------:R0:W1:Y:S01]  /*1720*/  F2F.F64.F32 R4, R0 ;  /* 0x0000000000047310 */ /* 0x0000620000201800 */
[----:B------:R-:W-:Y:S01]  /*1730*/  BSSY.RELIABLE B1, `(.L_x_29) ;  /* 0x000000b000017945 */ /* 0x000fe20003800100 */
.L_x_31:
[----:B------:R-:W1:Y:S02]  /*1740*/  LD.E.64 R2, desc[UR40][R16.64+0x8] ;  /* 0x0000082810027980 */ /* 0x000e64000c101b00 */
[----:B-1----:R-:W-:Y:S01]  /*1750*/  DSETP.GT.AND P0, PT, R2, R4, PT ;  /* 0x000000040200722a */ /* 0x002fe20003f04000 */
[----:B------:R-:W-:Y:S02]  /*1760*/  IMAD.MOV.U32 R2, RZ, RZ, R16 ;  /* 0x000000ffff027224 */ /* 0x000fe400078e0010 */
[----:B------:R-:W-:-:S11]  /*1770*/  IMAD.MOV.U32 R3, RZ, RZ, R17 ;  /* 0x000000ffff037224 */ /* 0x000fd600078e0011 */
[----:B------:R-:W-:Y:S05]  /*1780*/  @P0 BREAK.RELIABLE B1 ;  /* 0x0000000000010942 */ /* 0x000fea0003800100 */
[----:B------:R-:W-:Y:S05]  /*1790*/  @P0 BRA `(.L_x_30) ;  /* 0x00000000001c0947 */ /* 0x000fea0003800000 */
[----:B------:R-:W2:Y:S02]  /*17a0*/  LD.E.64 R16, desc[UR40][R16.64+0x10] ;  /* 0x0000102810107980 */ /* 0x000ea4000c101b00 */
[----:B--2---:R-:W-:-:S04]  /*17b0*/  ISETP.NE.U32.AND P0, PT, R16, RZ, PT ;  /* 0x000000ff1000720c */ /* 0x004fc80003f05070 */
[----:B------:R-:W-:-:S13]  /*17c0*/  ISETP.NE.AND.EX P0, PT, R17, RZ, PT, P0 ;  /* 0x000000ff1100720c */ /* 0x000fda0003f05300 */
[----:B------:R-:W-:Y:S05]  /*17d0*/  @P0 BRA `(.L_x_31) ;  /* 0xfffffffc00d80947 */ /* 0x000fea000383ffff */
[----:B------:R-:W-:Y:S05]  /*17e0*/  BSYNC.RELIABLE B1 ;  /* 0x0000000000017941 */ /* 0x000fea0003800100 */
.L_x_29:
[----:B------:R2:W5:Y:S01]  /*17f0*/  LD.E R2, desc[UR40][R2.64] ;  /* 0x0000002802027980 */ /* 0x000562000c101900 */
[----:B------:R-:W-:Y:S05]  /*1800*/  BRA `(.L_x_28) ;  /* 0x0000000000047947 */ /* 0x000fea0003800000 */
.L_x_30:
[----:B------:R1:W5:Y:S02]  /*1810*/  LD.E R2, desc[UR40][R16.64] ;  /* 0x0000002810027980 */ /* 0x000364000c101900 */
.L_x_28:
[----:B------:R-:W-:Y:S05]  /*1820*/  BSYNC.RECONVERGENT B0 ;  /* 0x0000000000007941 */ /* 0x000fea0003800200 */
.L_x_27:
[----:B------:R-:W-:-:S13]  /*1830*/  ISETP.NE.AND P0, PT, R31, RZ, PT ;  /* 0x000000ff1f00720c */ /* 0x000fda0003f05270 */
[----:B------:R-:W-:Y:S05]  /*1840*/  @P0 BRA `(.L_x_32) ;  /* 0xffffffe800a40947 */ /* 0x000fea000383ffff */
[----:B------:R-:W-:Y:S05]  /*1850*/  BSYNC.RECONVERGENT B8 ;  /* 0x0000000000087941 */ /* 0x000fea0003800200 */
.L_x_0:
[----:B0-----:R-:W0:Y:S01]  /*1860*/  LDC R0, c[0x0][0x394] ;  /* 0x0000e500ff007b82 */ /* 0x001e220000000800 */
[----:B--2--5:R-:W-:Y:S02]  /*1870*/  CS2R R2, SRZ ;  /* 0x0000000000027805 */ /* 0x024fe4000001ff00 */
[C---:B0-----:R-:W-:Y:S01]  /*1880*/  ISETP.GE.U32.AND P0, PT, R0.reuse, 0x2, PT ;  /* 0x000000020000780c */ /* 0x041fe20003f06070 */
[----:B------:R-:W-:-:S12]  /*1890*/  VIADD R22, R0, 0xffffffff ;  /* 0xffffffff00167836 */ /* 0x000fd80000000000 */
[----:B------:R-:W-:Y:S05]  /*18a0*/  @!P0 BRA `(.L_x_33) ;  /* 0x0000001000388947 */ /* 0x000fea0003800000 */
[----:B------:R-:W-:Y:S01]  /*18b0*/  VIADD R2, R0, 0xfffffffe ;  /* 0xfffffffe00027836 */ /* 0x000fe20000000000 */
[----:B------:R-:W-:Y:S01]  /*18c0*/  LOP3.LUT R42, R22, 0xf, RZ, 0xc0, !PT ;  /* 0x0000000f162a7812 */ /* 0x000fe200078ec0ff */
[----:B-1----:R-:W-:-:S03]  /*18d0*/  IMAD.MOV.U32 R16, RZ, RZ, 0x1 ;  /* 0x00000001ff107424 */ /* 0x002fc600078e00ff */
[----:B------:R-:W-:Y:S02]  /*18e0*/  ISETP.GE.U32.AND P0, PT, R2, 0xf, PT ;  /* 0x0000000f0200780c */ /* 0x000fe40003f06070 */
[----:B------:R-:W-:-:S11]  /*18f0*/  CS2R R2, SRZ ;  /* 0x0000000000027805 */ /* 0x000fd6000001ff00 */
[----:B------:R-:W-:Y:S05]  /*1900*/  @!P0 BRA `(.L_x_34) ;  /* 0x0000000800088947 */ /* 0x000fea0003800000 */
[----:B------:R-:W-:Y:S01]  /*1910*/  LOP3.LUT R18, R22, 0xfffffff0, RZ, 0xc0, !PT ;  /* 0xfffffff016127812 */ /* 0x000fe200078ec0ff */
[----:B------:R-:W-:Y:S01]  /*1920*/  BSSY.RECONVERGENT B0, `(.L_x_35) ;  /* 0x000007f000007945 */ /* 0x000fe20003800200 */
[----:B------:R-:W-:Y:S01]  /*1930*/  VIADD R17, R1, 0x90 ;  /* 0x0000009001117836 */ /* 0x000fe20000000000 */
[----:B------:R-:W-:Y:S01]  /*1940*/  CS2R R2, SRZ ;  /* 0x0000000000027805 */ /* 0x000fe2000001ff00 */
[----:B------:R-:W-:Y:S02]  /*1950*/  IMAD.MOV.U32 R16, RZ, RZ, RZ ;  /* 0x000000ffff107224 */ /* 0x000fe400078e00ff */
[----:B------:R-:W-:-:S07]  /*1960*/  IMAD.MOV R18, RZ, RZ, -R18 ;  /* 0x000000ffff127224 */ /* 0x000fce00078e0a12 */
.L_x_36:
[----:B------:R-:W2:Y:S04]  /*1970*/  LDL.128 R24, [R17+-0x20] ;  /* 0xffffe00011187983 */ /* 0x000ea80000100c00 */
[----:B------:R-:W3:Y:S04]  /*1980*/  LDL.128 R12, [R17+-0x10] ;  /* 0xfffff000110c7983 */ /* 0x000ee80000100c00 */
[----:B------:R-:W4:Y:S04]  /*1990*/  LDL.128 R8, [R17] ;  /* 0x0000000011087983 */ /* 0x000f280000100c00 */
[----:B------:R-:W5:Y:S04]  /*19a0*/  LDL.128 R4, [R17+0x10] ;  /* 0x0000100011047983 */ /* 0x000f680000100c00 */
[----:B------:R-:W5:Y:S01]  /*19b0*/  LDL R19, [R17+0x20] ;  /* 0x0000200011137983 */ /* 0x000f620000100800 */
[----:B--2---:R-:W-:-:S02]  /*19c0*/  IMAD R20, R24, R0, RZ ;  /* 0x0000000018147224 */ /* 0x004fc400078e02ff */
[----:B------:R-:W-:-:S03]  /*19d0*/  IMAD R21, R25, R0, RZ ;  /* 0x0000000019157224 */ /* 0x000fc600078e02ff */
[----:B------:R-:W-:Y:S02]  /*19e0*/  IADD3 R20, P0, PT, R20, R25, RZ ;  /* 0x0000001914147210 */ /* 0x000fe40007f1e0ff */
[----:B------:R-:W-:Y:S02]  /*19f0*/  IADD3 R21, P1, PT, R21, R26, RZ ;  /* 0x0000001a15157210 */ /* 0x000fe40007f3e0ff */
[----:B------:R-:W-:Y:S02]  /*1a00*/  LEA.HI.X.SX32 R25, R25, RZ, 0x1, P0 ;  /* 0x000000ff19197211 */ /* 0x000fe400000f0eff */
[----:B------:R-:W-:-:S04]  /*1a10*/  LEA R30, P0, R20, UR44, 0x3 ;  /* 0x0000002c141e7c11 */ /* 0x000fc8000f8018ff */
[----:B------:R-:W-:Y:S01]  /*1a20*/  LEA.HI.X R31, R20, UR45, R25, 0x3, P0 ;  /* 0x0000002d141f7c11 */ /* 0x000fe200080f1c19 */
[CC--:B------:R-:W-:Y:S01]  /*1a30*/  IMAD R20, R26.reuse, R0.reuse, RZ ;  /* 0x000000001a147224 */ /* 0x0c0fe200078e02ff */
[----:B------:R-:W-:Y:S02]  /*1a40*/  LEA.HI.X.SX32 R26, R26, RZ, 0x1, P1 ;  /* 0x000000ff1a1a7211 */ /* 0x000fe400008f0eff */
[C---:B------:R-:W-:Y:S02]  /*1a50*/  LEA R34, P0, R21.reuse, UR44, 0x3 ;  /* 0x0000002c15227c11 */ /* 0x040fe4000f8018ff */
[----:B------:R-:W2:Y:S01]  /*1a60*/  LDG.E.64 R30, desc[UR40][R30.64] ;  /* 0x000000281e1e7981 */ /* 0x000ea2000c1e1b00 */
[----:B------:R-:W-:Y:S02]  /*1a70*/  IADD3 R20, P1, PT, R20, R27, RZ ;  /* 0x0000001b14147210 */ /* 0x000fe40007f3e0ff */
[----:B------:R-:W-:Y:S01]  /*1a80*/  LEA.HI.X R35, R21, UR45, R26, 0x3, P0 ;  /* 0x0000002d15237c11 */ /* 0x000fe200080f1c1a */
[C---:B------:R-:W-:Y:S01]  /*1a90*/  IMAD R21, R27.reuse, R0, RZ ;  /* 0x000000001b157224 */ /* 0x040fe200078e02ff */
[----:B------:R-:W-:-:S02]  /*1aa0*/  LEA.HI.X.SX32 R27, R27, RZ, 0x1, P1 ;  /* 0x000000ff1b1b7211 */ /* 0x000fc400008f0eff */
[C---:B------:R-:W-:Y:S02]  /*1ab0*/  LEA R32, P0, R20.reuse, UR44, 0x3 ;  /* 0x0000002c14207c11 */ /* 0x040fe4000f8018ff */
[----:B------:R-:W2:Y:S01]  /*1ac0*/  LDG.E.64 R34, desc[UR40][R34.64] ;  /* 0x0000002822227981 */ /* 0x000ea2000c1e1b00 */
[----:B---3--:R-:W-:Y:S02]  /*1ad0*/  IADD3 R21, P1, PT, R21, R12, RZ ;  /* 0x0000000c15157210 */ /* 0x008fe40007f3e0ff */
[----:B------:R-:W-:Y:S01]  /*1ae0*/  LEA.HI.X R33, R20, UR45, R27, 0x3, P0 ;  /* 0x0000002d14217c11 */ /* 0x000fe200080f1c1b */
[C---:B------:R-:W-:Y:S01]  /*1af0*/  IMAD R20, R12.reuse, R0, RZ ;  /* 0x000000000c147224 */ /* 0x040fe200078e02ff */
[----:B------:R-:W-:Y:S02]  /*1b00*/  LEA.HI.X.SX32 R12, R12, RZ, 0x1, P1 ;  /* 0x000000ff0c0c7211 */ /* 0x000fe400008f0eff */
[----:B------:R-:W-:Y:S02]  /*1b10*/  LEA R36, P0, R21, UR44, 0x3 ;  /* 0x0000002c15247c11 */ /* 0x000fe4000f8018ff */
[----:B------:R-:W3:Y:S01]  /*1b20*/  LDG.E.64 R32, desc[UR40][R32.64] ;  /* 0x0000002820207981 */ /* 0x000ee2000c1e1b00 */
[----:B------:R-:W-:-:S02]  /*1b30*/  IADD3 R20, P1, PT, R20, R13, RZ ;  /* 0x0000000d14147210 */ /* 0x000fc40007f3e0ff */
[----:B------:R-:W-:Y:S01]  /*1b40*/  LEA.HI.X R37, R21, UR45, R12, 0x3, P0 ;  /* 0x0000002d15257c11 */ /* 0x000fe200080f1c0c */
[C---:B------:R-:W-:Y:S01]  /*1b50*/  IMAD R21, R13.reuse, R0, RZ ;  /* 0x000000000d157224 */ /* 0x040fe200078e02ff */
[----:B------:R-:W-:Y:S02]  /*1b60*/  LEA.HI.X.SX32 R13, R13, RZ, 0x1, P1 ;  /* 0x000000ff0d0d7211 */ /* 0x000fe400008f0eff */
[C---:B------:R-:W-:Y:S02]  /*1b70*/  LEA R38, P0, R20.reuse, UR44, 0x3 ;  /* 0x0000002c14267c11 */ /* 0x040fe4000f8018ff */
[----:B------:R-:W3:Y:S01]  /*1b80*/  LDG.E.64 R36, desc[UR40][R36.64] ;  /* 0x0000002824247981 */ /* 0x000ee2000c1e1b00 */
[----:B------:R-:W-:Y:S02]  /*1b90*/  IADD3 R12, P1, PT, R21, R14, RZ ;  /* 0x0000000e150c7210 */ /* 0x000fe40007f3e0ff */
[----:B------:R-:W-:Y:S01]  /*1ba0*/  LEA.HI.X R39, R20, UR45, R13, 0x3, P0 ;  /* 0x0000002d14277c11 */ /* 0x000fe200080f1c0d */
[C---:B------:R-:W-:Y:S01]  /*1bb0*/  IMAD R20, R14.reuse, R0, RZ ;  /* 0x000000000e147224 */ /* 0x040fe200078e02ff */
[----:B------:R-:W-:-:S02]  /*1bc0*/  LEA.HI.X.SX32 R21, R14, RZ, 0x1, P1 ;  /* 0x000000ff0e157211 */ /* 0x000fc400008f0eff */
[----:B------:R-:W-:Y:S02]  /*1bd0*/  LEA R40, P0, R12, UR44, 0x3 ;  /* 0x0000002c0c287c11 */ /* 0x000fe4000f8018ff */
[----:B------:R-:W3:Y:S01]  /*1be0*/  LDG.E.64 R38, desc[UR40][R38.64] ;  /* 0x0000002826267981 */ /* 0x000ee2000c1e1b00 */
[----:B------:R-:W-:Y:S02]  /*1bf0*/  IADD3 R13, P1, PT, R20, R15, RZ ;  /* 0x0000000f140d7210 */ /* 0x000fe40007f3e0ff */
[----:B------:R-:W-:Y:S01]  /*1c00*/  LEA.HI.X R41, R12, UR45, R21, 0x3, P0 ;  /* 0x0000002d0c297c11 */ /* 0x000fe200080f1c15 */
[C---:B------:R-:W-:Y:S01]  /*1c10*/  IMAD R21, R15.reuse, R0, RZ ;  /* 0x000000000f157224 */ /* 0x040fe200078e02ff */
[----:B------:R-:W-:Y:S02]  /*1c20*/  LEA.HI.X.SX32 R14, R15, RZ, 0x1, P1 ;  /* 0x000000ff0f0e7211 */ /* 0x000fe400008f0eff */
[----:B------:R-:W-:Y:S02]  /*1c30*/  LEA R12, P0, R13, UR44, 0x3 ;  /* 0x0000002c0d0c7c11 */ /* 0x000fe4000f8018ff */
[----:B------:R-:W3:Y:S01]  /*1c40*/  LDG.E.64 R40, desc[UR40][R40.64] ;  /* 0x0000002828287981 */ /* 0x000ee2000c1e1b00 */
[----:B----4-:R-:W-:Y:S01]  /*1c50*/  IADD3 R15, P1, PT, R21, R8, RZ ;  /* 0x00000008150f7210 */ /* 0x010fe20007f3e0ff */
[----:B------:R-:W-:Y:S01]  /*1c60*/  IMAD R20, R8, R0, RZ ;  /* 0x0000000008147224 */ /* 0x000fe200078e02ff */
[----:B------:R-:W-:-:S02]  /*1c70*/  LEA.HI.X R13, R13, UR45, R14, 0x3, P0 ;  /* 0x0000002d0d0d7c11 */ /* 0x000fc400080f1c0e */
[----:B------:R-:W-:Y:S02]  /*1c80*/  LEA.HI.X.SX32 R8, R8, RZ, 0x1, P1 ;  /* 0x000000ff08087211 */ /* 0x000fe400008f0eff */
[----:B------:R-:W-:Y:S02]  /*1c90*/  LEA R14, P0, R15, UR44, 0x3 ;  /* 0x0000002c0f0e7c11 */ /* 0x000fe4000f8018ff */
[----:B------:R-:W4:Y:S01]  /*1ca0*/  LDG.E.64 R12, desc[UR40][R12.64] ;  /* 0x000000280c0c7981 */ /* 0x000f22000c1e1b00 */
[----:B------:R-:W-:Y:S01]  /*1cb0*/  IADD3 R20, P1, PT, R20, R9, RZ ;  /* 0x0000000914147210 */ /* 0x000fe20007f3e0ff */
[----:B------:R-:W-:Y:S01]  /*1cc0*/  IMAD R21, R9, R0, RZ ;  /* 0x0000000009157224 */ /* 0x000fe200078e02ff */
[----:B------:R-:W-:Y:S02]  /*1cd0*/  LEA.HI.X R15, R15, UR45, R8, 0x3, P0 ;  /* 0x0000002d0f0f7c11 */ /* 0x000fe400080f1c08 */
[----:B------:R-:W-:Y:S02]  /*1ce0*/  LEA.HI.X.SX32 R9, R9, RZ, 0x1, P1 ;  /* 0x000000ff09097211 */ /* 0x000fe400008f0eff */
[----:B------:R-:W-:-:S02]  /*1cf0*/  LEA R8, P0, R20, UR44, 0x3 ;  /* 0x0000002c14087c11 */ /* 0x000fc4000f8018ff */
[----:B------:R-:W4:Y:S01]  /*1d00*/  LDG.E.64 R14, desc[UR40][R14.64] ;  /* 0x000000280e0e7981 */ /* 0x000f22000c1e1b00 */
[----:B------:R-:W-:Y:S01]  /*1d10*/  IADD3 R21, P1, PT, R21, R10, RZ ;  /* 0x0000000a15157210 */ /* 0x000fe20007f3e0ff */
[-C--:B------:R-:W-:Y:S01]  /*1d20*/  IMAD R24, R10, R0.reuse, RZ ;  /* 0x000000000a187224 */ /* 0x080fe200078e02ff */
[----:B------:R-:W-:Y:S02]  /*1d30*/  LEA.HI.X R9, R20, UR45, R9, 0x3, P0 ;  /* 0x0000002d14097c11 */ /* 0x000fe400080f1c09 */
[----:B------:R-:W-:Y:S02]  /*1d40*/  LEA.HI.X.SX32 R10, R10, RZ, 0x1, P1 ;  /* 0x000000ff0a0a7211 */ /* 0x000fe400008f0eff */
[----:B------:R-:W-:Y:S02]  /*1d50*/  LEA R20, P0, R21, UR44, 0x3 ;  /* 0x0000002c15147c11 */ /* 0x000fe4000f8018ff */
[----:B------:R-:W4:Y:S01]  /*1d60*/  LDG.E.64 R8, desc[UR40][R8.64] ;  /* 0x0000002808087981 */ /* 0x000f22000c1e1b00 */
[----:B------:R-:W-:Y:S01]  /*1d70*/  IADD3 R24, P1, PT, R24, R11, RZ ;  /* 0x0000000b18187210 */ /* 0x000fe20007f3e0ff */
[----:B------:R-:W-:Y:S01]  /*1d80*/  IMAD R25, R11, R0, RZ ;  /* 0x000000000b197224 */ /* 0x000fe200078e02ff */
[----:B------:R-:W-:-:S02]  /*1d90*/  LEA.HI.X R21, R21, UR45, R10, 0x3, P0 ;  /* 0x0000002d15157c11 */ /* 0x000fc400080f1c0a */
[----:B------:R-:W-:Y:S02]  /*1da0*/  LEA.HI.X.SX32 R11, R11, RZ, 0x1, P1 ;  /* 0x000000ff0b0b7211 */ /* 0x000fe400008f0eff */
[----:B------:R-:W-:Y:S02]  /*1db0*/  LEA R10, P0, R24, UR44, 0x3 ;  /* 0x0000002c180a7c11 */ /* 0x000fe4000f8018ff */
[----:B------:R-:W4:Y:S01]  /*1dc0*/  LDG.E.64 R20, desc[UR40][R20.64] ;  /* 0x0000002814147981 */ /* 0x000f22000c1e1b00 */
[----:B-----5:R-:W-:Y:S01]  /*1dd0*/  IADD3 R25, P1, PT, R25, R4, RZ ;  /* 0x0000000419197210 */ /* 0x020fe20007f3e0ff */
[----:B------:R-:W-:Y:S01]  /*1de0*/  IMAD R26, R4, R0, RZ ;  /* 0x00000000041a7224 */ /* 0x000fe200078e02ff */
[----:B------:R-:W-:Y:S02]  /*1df0*/  LEA.HI.X R11, R24, UR45, R11, 0x3, P0 ;  /* 0x0000002d180b7c11 */ /* 0x000fe400080f1c0b */
[----:B------:R-:W-:Y:S02]  /*1e00*/  LEA.HI.X.SX32 R4, R4, RZ, 0x1, P1 ;  /* 0x000000ff04047211 */ /* 0x000fe400008f0eff */
[----:B------:R-:W-:-:S02]  /*1e10*/  LEA R24, P0, R25, UR44, 0x3 ;  /* 0x0000002c19187c11 */ /* 0x000fc4000f8018ff */
[----:B------:R-:W5:Y:S01]  /*1e20*/  LDG.E.64 R10, desc[UR40][R10.64] ;  /* 0x000000280a0a7981 */ /* 0x000f62000c1e1b00 */
[----:B------:R-:W-:Y:S01]  /*1e30*/  IADD3 R26, P1, PT, R26, R5, RZ ;  /* 0x000000051a1a7210 */ /* 0x000fe20007f3e0ff */
[----:B------:R-:W-:Y:S01]  /*1e40*/  IMAD R27, R5, R0, RZ ;  /* 0x00000000051b7224 */ /* 0x000fe200078e02ff */
[----:B------:R-:W-:Y:S02]  /*1e50*/  LEA.HI.X R25, R25, UR45, R4, 0x3, P0 ;  /* 0x0000002d19197c11 */ /* 0x000fe400080f1c04 */
[----:B------:R-:W-:Y:S02]  /*1e60*/  LEA.HI.X.SX32 R5, R5, RZ, 0x1, P1 ;  /* 0x000000ff05057211 */ /* 0x000fe400008f0eff */
[----:B------:R-:W-:Y:S02]  /*1e70*/  LEA R4, P0, R26, UR44, 0x3 ;  /* 0x0000002c1a047c11 */ /* 0x000fe4000f8018ff */
[----:B------:R-:W5:Y:S01]  /*1e80*/  LDG.E.64 R24, desc[UR40][R24.64] ;  /* 0x0000002818187981 */ /* 0x000f62000c1e1b00 */
[----:B------:R-:W-:-:S02]  /*1e90*/  IADD3 R27, P1, PT, R27, R6, RZ ;  /* 0x000000061b1b7210 */ /* 0x000fc40007f3e0ff */
[----:B------:R-:W-:Y:S01]  /*1ea0*/  LEA.HI.X R5, R26, UR45, R5, 0x3, P0 ;  /* 0x0000002d1a057c11 */ /* 0x000fe200080f1c05 */
[CC--:B------:R-:W-:Y:S01]  /*1eb0*/  IMAD R26, R6.reuse, R0.reuse, RZ ;  /* 0x00000000061a7224 */ /* 0x0c0fe200078e02ff */
[----:B------:R-:W-:Y:S02]  /*1ec0*/  LEA.HI.X.SX32 R6, R6, RZ, 0x1, P1 ;  /* 0x000000ff06067211 */ /* 0x000fe400008f0eff */
[----:B------:R-:W-:Y:S02]  /*1ed0*/  LEA R44, P0, R27, UR44, 0x3 ;  /* 0x0000002c1b2c7c11 */ /* 0x000fe4000f8018ff */
[----:B------:R-:W5:Y:S01]  /*1ee0*/  LDG.E.64 R4, desc[UR40][R4.64] ;  /* 0x0000002804047981 */ /* 0x000f62000c1e1b00 */
[----:B------:R-:W-:Y:S01]  /*1ef0*/  IADD3 R26, P1, PT, R26, R7, RZ ;  /* 0x000000071a1a7210 */ /* 0x000fe20007f3e0ff */
[----:B------:R-:W-:Y:S01]  /*1f00*/  IMAD R46, R7, R0, RZ ;  /* 0x00000000072e7224 */ /* 0x000fe200078e02ff */
[----:B------:R-:W-:Y:S02]  /*1f10*/  LEA.HI.X R45, R27, UR45, R6, 0x3, P0 ;  /* 0x0000002d1b2d7c11 */ /* 0x000fe400080f1c06 */
[----:B------:R-:W-:-:S02]  /*1f20*/  LEA.HI.X.SX32 R29, R7, RZ, 0x1, P1 ;  /* 0x000000ff071d7211 */ /* 0x000fc400008f0eff */
[----:B------:R-:W-:Y:S01]  /*1f30*/  LEA R28, P0, R26, UR44, 0x3 ;  /* 0x0000002c1a1c7c11 */ /* 0x000fe2000f8018ff */
[----:B------:R-:W5:Y:S01]  /*1f40*/  LDG.E.64 R6, desc[UR40][R44.64] ;  /* 0x000000282c067981 */ /* 0x000f62000c1e1b00 */
[----:B------:R-:W-:Y:S02]  /*1f50*/  IADD3 R27, P1, PT, R46, R19, RZ ;  /* 0x000000132e1b7210 */ /* 0x000fe40007f3e0ff */
[----:B------:R-:W-:Y:S02]  /*1f60*/  LEA.HI.X R29, R26, UR45, R29, 0x3, P0 ;  /* 0x0000002d1a1d7c11 */ /* 0x000fe400080f1c1d */
[----:B------:R-:W-:Y:S02]  /*1f70*/  LEA.HI.X.SX32 R46, R19, RZ, 0x1, P1 ;  /* 0x000000ff132e7211 */ /* 0x000fe400008f0eff */
[C---:B------:R-:W-:Y:S02]  /*1f80*/  LEA R26, P0, R27.reuse, UR44, 0x3 ;  /* 0x0000002c1b1a7c11 */ /* 0x040fe4000f8018ff */
[----:B------:R-:W5:Y:S02]  /*1f90*/  LDG.E.64 R28, desc[UR40][R28.64] ;  /* 0x000000281c1c7981 */ /* 0x000f64000c1e1b00 */
[----:B------:R-:W-:-:S06]  /*1fa0*/  LEA.HI.X R27, R27, UR45, R46, 0x3, P0 ;  /* 0x0000002d1b1b7c11 */ /* 0x000fcc00080f1c2e */
[----:B------:R-:W5:Y:S01]  /*1fb0*/  LDG.E.64 R26, desc[UR40][R26.64] ;  /* 0x000000281a1a7981 */ /* 0x000f62000c1e1b00 */
[----:B------:R-:W-:Y:S02]  /*1fc0*/  VIADD R18, R18, 0x10 ;  /* 0x0000001012127836 */ /* 0x000fe40000000000 */
[----:B------:R-:W-:Y:S02]  /*1fd0*/  VIADD R16, R16, 0x10 ;  /* 0x0000001010107836 */ /* 0x000fe40000000000 */
[----:B------:R-:W-:Y:S01]  /*1fe0*/  VIADD R17, R17, 0x40 ;  /* 0x0000004011117836 */ /* 0x000fe20000000000 */
[----:B------:R-:W-:Y:S01]  /*1ff0*/  ISETP.NE.AND P0, PT, R18, RZ, PT ;  /* 0x000000ff1200720c */ /* 0x000fe20003f05270 */
[----:B--2---:R-:W-:-:S08]  /*2000*/  DADD R30, R30, R2 ;  /* 0x000000001e1e7229 */ /* 0x004fd00000000002 */
[----:B------:R-:W-:-:S08]  /*2010*/  DADD R30, R30, R34 ;  /* 0x000000001e1e7229 */ /* 0x000fd00000000022 */
[----:B---3--:R-:W-:-:S08]  /*2020*/  DADD R30, R30, R32 ;  /* 0x000000001e1e7229 */ /* 0x008fd00000000020 */
[----:B------:R-:W-:-:S08]  /*2030*/  DADD R30, R30, R36 ;  /* 0x000000001e1e7229 */ /* 0x000fd00000000024 */
[----:B------:R-:W-:-:S08]  /*2040*/  DADD R30, R30, R38 ;  /* 0x000000001e1e7229 */ /* 0x000fd00000000026 */
[----:B------:R-:W-:-:S08]  /*2050*/  DADD R30, R30, R40 ;  /* 0x000000001e1e7229 */ /* 0x000fd00000000028 */
[----:B----4-:R-:W-:-:S08]  /*2060*/  DADD R12, R30, R12 ;  /* 0x000000001e0c7229 */ /* 0x010fd0000000000c */
[----:B------:R-:W-:-:S08]  /*2070*/  DADD R12, R12, R14 ;  /* 0x000000000c0c7229 */ /* 0x000fd0000000000e */
[----:B------:R-:W-:-:S08]  /*2080*/  DADD R8, R12, R8 ;  /* 0x000000000c087229 */ /* 0x000fd00000000008 */
[----:B------:R-:W-:-:S08]  /*2090*/  DADD R8, R8, R20 ;  /* 0x0000000008087229 */ /* 0x000fd00000000014 */
[----:B-----5:R-:W-:-:S08]  /*20a0*/  DADD R8, R8, R10 ;  /* 0x0000000008087229 */ /* 0x020fd0000000000a */
[----:B------:R-:W-:-:S08]  /*20b0*/  DADD R8, R8, R24 ;  /* 0x0000000008087229 */ /* 0x000fd00000000018 */
[----:B------:R-:W-:-:S08]  /*20c0*/  DADD R4, R8, R4 ;  /* 0x0000000008047229 */ /* 0x000fd00000000004 */
[----:B------:R-:W-:-:S08]  /*20d0*/  DADD R4, R4, R6 ;  /* 0x0000000004047229 */ /* 0x000fd00000000006 */
[----:B------:R-:W-:-:S08]  /*20e0*/  DADD R4, R4, R28 ;  /* 0x0000000004047229 */ /* 0x000fd0000000001c */
[----:B------:R-:W-:Y:S01]  /*20f0*/  DADD R2, R4, R26 ;  /* 0x0000000004027229 */ /* 0x000fe2000000001a */
[----:B------:R-:W-:Y:S10]  /*2100*/  @P0 BRA `(.L_x_36) ;  /* 0xfffffff800180947 */ /* 0x000ff4000383ffff */
[----:B------:R-:W-:Y:S05]  /*2110*/  BSYNC.RECONVERGENT B0 ;  /* 0x0000000000007941 */ /* 0x000fea0003800200 */
.L_x_35:
[----:B------:R-:W-:-:S07]  /*2120*/  VIADD R16, R16, 0x1 ;  /* 0x0000000110107836 */ /* 0x000fce0000000000 */
.L_x_34:
[----:B------:R-:W-:Y:S01]  /*2130*/  ISETP.NE.AND P0, PT, R42, RZ, PT ;  /* 0x000000ff2a00720c */ /* 0x000fe20003f05270 */
[----:B------:R-:W-:-:S12]  /*2140*/  BSSY.RECONVERGENT B0, `(.L_x_33) ;  /* 0x0000084000007945 */ /* 0x000fd80003800200 */
[----:B------:R-:W-:Y:S05]  /*2150*/  @!P0 BRA `(.L_x_37) ;  /* 0x0000000800088947 */ /* 0x000fea0003800000 */
[----:B------:R-:W-:Y:S02]  /*2160*/  ISETP.GE.U32.AND P1, PT, R42, 0x8, PT ;  /* 0x000000082a00780c */ /* 0x000fe40003f26070 */
[----:B------:R-:W-:-:S04]  /*2170*/  LOP3.LUT R25, R22, 0x7, RZ, 0xc0, !PT ;  /* 0x0000000716197812 */ /* 0x000fc800078ec0ff */
[----:B------:R-:W-:-:S07]  /*2180*/  ISETP.NE.AND P0, PT, R25, RZ, PT ;  /* 0x000000ff1900720c */ /* 0x000fce0003f05270 */
[----:B------:R-:W-:Y:S06]  /*2190*/  @!P1 BRA `(.L_x_38) ;  /* 0x0000000400109947 */ /* 0x000fec0003800000 */
[----:B------:R-:W-:Y:S01]  /*21a0*/  IMAD R6, R16, 0x4, R23 ;  /* 0x0000000410067824 */ /* 0x000fe200078e0217 */
[----:B------:R-:W0:Y:S04]  /*21b0*/  LDCU.64 UR4, c[0x0][0x380] ;  /* 0x00007000ff0477ac */ /* 0x000e280008000a00 */
[----:B------:R-:W2:Y:S04]  /*21c0*/  LDL R5, [R6+-0x4] ;  /* 0xfffffc0006057983 */ /* 0x000ea80000100800 */
[----:B------:R-:W3:Y:S04]  /*21d0*/  LDL R7, [R6] ;  /* 0x0000000006077983 */ /* 0x000ee80000100800 */
[----:B------:R-:W4:Y:S04]  /*21e0*/  LDL R9, [R6+0x4] ;  /* 0x0000040006097983 */ /* 0x000f280000100800 */
[----:B------:R-:W5:Y:S04]  /*21f0*/  LDL R11, [R6+0x8] ;  /* 0x00000800060b7983 */ /* 0x000f680000100800 */
[----:B------:R-:W5:Y:S04]  /*2200*/  LDL R13, [R6+0xc] ;  /* 0x00000c00060d7983 */ /* 0x000f680000100800 */
[----:B------:R-:W5:Y:S04]  /*2210*/  LDL R15, [R6+0x10] ;  /* 0x00001000060f7983 */ /* 0x000f680000100800 */
[----:B------:R-:W5:Y:S04]  /*2220*/  LDL R17, [R6+0x14] ;  /* 0x0000140006117983 */ /* 0x000f680000100800 */
[----:B------:R-:W5:Y:S04]  /*2230*/  LDL R19, [R6+0x18] ;  /* 0x0000180006137983 */ /* 0x000f680000100800 */
[----:B------:R1:W5:Y:S01]  /*2240*/  LDL R20, [R6+0x1c] ;  /* 0x00001c0006147983 */ /* 0x0003620000100800 */
[----:B--2---:R-:W-:-:S02]  /*2250*/  IMAD R4, R5, R0, RZ ;  /* 0x0000000005047224 */ /* 0x004fc400078e02ff */
[----:B---3--:R-:W-:-:S03]  /*2260*/  IMAD R10, R7, R0, RZ ;  /* 0x00000000070a7224 */ /* 0x008fc600078e02ff */
[----:B------:R-:W-:-:S04]  /*2270*/  IADD3 R5, P1, PT, R4, R7, RZ ;  /* 0x0000000704057210 */ /* 0x000fc80007f3e0ff */
[----:B------:R-:W-:Y:S02]  /*2280*/  LEA.HI.X.SX32 R8, R7, RZ, 0x1, P1 ;  /* 0x000000ff07087211 */ /* 0x000fe400008f0eff */
[----:B0-----:R-:W-:Y:S02]  /*2290*/  LEA R4, P1, R5, UR4, 0x3 ;  /* 0x0000000405047c11 */ /* 0x001fe4000f8218ff */
[----:B----4-:R-:W-:Y:S01]  /*22a0*/  IADD3 R7, P2, PT, R10, R9, RZ ;  /* 0x000000090a077210 */ /* 0x010fe20007f5e0ff */
[----:B------:R-:W-:Y:S01]  /*22b0*/  IMAD R10, R9, R0, RZ ;  /* 0x00000000090a7224 */ /* 0x000fe200078e02ff */
[----:B------:R-:W-:Y:S02]  /*22c0*/  LEA.HI.X R5, R5, UR5, R8, 0x3, P1 ;  /* 0x0000000505057c11 */ /* 0x000fe400088f1c08 */
[----:B------:R-:W-:Y:S02]  /*22d0*/  LEA.HI.X.SX32 R8, R9, RZ, 0x1, P2 ;  /* 0x000000ff09087211 */ /* 0x000fe400010f0eff */
[----:B-1----:R-:W-:-:S02]  /*22e0*/  LEA R6, P1, R7, UR4, 0x3 ;  /* 0x0000000407067c11 */ /* 0x002fc4000f8218ff */
[----:B------:R-:W2:Y:S01]  /*22f0*/  LDG.E.64 R4, desc[UR40][R4.64] ;  /* 0x0000002804047981 */ /* 0x000ea2000c1e1b00 */
[----:B-----5:R-:W-:Y:S01]  /*2300*/  IADD3 R9, P2, PT, R10, R11, RZ ;  /* 0x0000000b0a097210 */ /* 0x020fe20007f5e0ff */
[-C--:B------:R-:W-:Y:S01]  /*2310*/  IMAD R12, R11, R0.reuse, RZ ;  /* 0x000000000b0c7224 */ /* 0x080fe200078e02ff */
[----:B------:R-:W-:Y:S02]  /*2320*/  LEA.HI.X R7, R7, UR5, R8, 0x3, P1 ;  /* 0x0000000507077c11 */ /* 0x000fe400088f1c08 */
[----:B------:R-:W-:Y:S02]  /*2330*/  LEA.HI.X.SX32 R10, R11, RZ, 0x1, P2 ;  /* 0x000000ff0b0a7211 */ /* 0x000fe400010f0eff */
[----:B------:R-:W-:Y:S02]  /*2340*/  LEA R8, P1, R9, UR4, 0x3 ;  /* 0x0000000409087c11 */ /* 0x000fe4000f8218ff */
[----:B------:R-:W3:Y:S01]  /*2350*/  LDG.E.64 R6, desc[UR40][R6.64] ;  /* 0x0000002806067981 */ /* 0x000ee2000c1e1b00 */
[----:B------:R-:W-:Y:S01]  /*2360*/  IADD3 R11, P2, PT, R12, R13, RZ ;  /* 0x0000000d0c0b7210 */ /* 0x000fe20007f5e0ff */
        /* <DEDUP_REMOVED lines=10> */
[----:B------:R-:W5:Y:S01]  /*2410*/  LDG.E.64 R10, desc[UR40][R10.64] ;  /* 0x000000280a0a7981 */ /* 0x000f62000c1e1b00 */
[----:B------:R-:W-:Y:S01]  /*2420*/  IADD3 R15, P2, PT, R18, R17, RZ ;  /* 0x00000011120f7210 */ /* 0x000fe20007f5e0ff */
[-C--:B------:R-:W-:Y:S01]  /*2430*/  IMAD R24, R17, R0.reuse, RZ ;  /* 0x0000000011187224 */ /* 0x080fe200078e02ff */
[----:B------:R-:W-:Y:S02]  /*2440*/  LEA.HI.X R13, R13, UR5, R14, 0x3, P1 ;  /* 0x000000050d0d7c11 */ /* 0x000fe400088f1c0e */
[----:B------:R-:W-:Y:S02]  /*2450*/  LEA.HI.X.SX32 R18, R17, RZ, 0x1, P2 ;  /* 0x000000ff11127211 */ /* 0x000fe400010f0eff */
[----:B------:R-:W-:Y:S02]  /*2460*/  LEA R14, P1, R15, UR4, 0x3 ;  /* 0x000000040f0e7c11 */ /* 0x000fe4000f8218ff */
[----:B------:R-:W5:Y:S01]  /*2470*/  LDG.E.64 R12, desc[UR40][R12.64] ;  /* 0x000000280c0c7981 */ /* 0x000f62000c1e1b00 */
[----:B------:R-:W-:Y:S01]  /*2480*/  IADD3 R21, P2, PT, R24, R19, RZ ;  /* 0x0000001318157210 */ /* 0x000fe20007f5e0ff */
[----:B------:R-:W-:Y:S01]  /*2490*/  IMAD R17, R19, R0, RZ ;  /* 0x0000000013117224 */ /* 0x000fe200078e02ff */
[----:B------:R-:W-:-:S02]  /*24a0*/  LEA.HI.X R15, R15, UR5, R18, 0x3, P1 ;  /* 0x000000050f0f7c11 */ /* 0x000fc400088f1c12 */
[----:B------:R-:W-:Y:S02]  /*24b0*/  LEA.HI.X.SX32 R24, R19, RZ, 0x1, P2 ;  /* 0x000000ff13187211 */ /* 0x000fe400010f0eff */
[----:B------:R-:W-:Y:S02]  /*24c0*/  LEA R18, P1, R21, UR4, 0x3 ;  /* 0x0000000415127c11 */ /* 0x000fe4000f8218ff */
[----:B------:R-:W5:Y:S01]  /*24d0*/  LDG.E.64 R14, desc[UR40][R14.64] ;  /* 0x000000280e0e7981 */ /* 0x000f62000c1e1b00 */
[----:B------:R-:W-:Y:S02]  /*24e0*/  IADD3 R17, P2, PT, R17, R20, RZ ;  /* 0x0000001411117210 */ /* 0x000fe40007f5e0ff */
[----:B------:R-:W-:Y:S02]  /*24f0*/  LEA.HI.X R19, R21, UR5, R24, 0x3, P1 ;  /* 0x0000000515137c11 */ /* 0x000fe400088f1c18 */
[----:B------:R-:W-:Y:S02]  /*2500*/  LEA.HI.X.SX32 R24, R20, RZ, 0x1, P2 ;  /* 0x000000ff14187211 */ /* 0x000fe400010f0eff */
[----:B------:R-:W-:-:S02]  /*2510*/  LEA R20, P1, R17, UR4, 0x3 ;  /* 0x0000000411147c11 */ /* 0x000fc4000f8218ff */
[----:B------:R-:W5:Y:S02]  /*2520*/  LDG.E.64 R18, desc[UR40][R18.64] ;  /* 0x0000002812127981 */ /* 0x000f64000c1e1b00 */
[----:B------:R-:W-:-:S06]  /*2530*/  LEA.HI.X R21, R17, UR5, R24, 0x3, P1 ;  /* 0x0000000511157c11 */ /* 0x000fcc00088f1c18 */
[----:B------:R-:W5:Y:S01]  /*2540*/  LDG.E.64 R20, desc[UR40][R20.64] ;  /* 0x0000002814147981 */ /* 0x000f62000c1e1b00 */
[----:B------:R-:W-:Y:S01]  /*2550*/  VIADD R16, R16, 0x8 ;  /* 0x0000000810107836 */ /* 0x000fe20000000000 */
[----:B--2---:R-:W-:-:S08]  /*2560*/  DADD R4, R2, R4 ;  /* 0x0000000002047229 */ /* 0x004fd00000000004 */
[----:B---3--:R-:W-:-:S08]  /*2570*/  DADD R4, R4, R6 ;  /* 0x0000000004047229 */ /* 0x008fd00000000006 */
[----:B----4-:R-:W-:-:S08]  /*2580*/  DADD R4, R4, R8 ;  /* 0x0000000004047229 */ /* 0x010fd00000000008 */
[----:B-----5:R-:W-:-:S08]  /*2590*/  DADD R4, R4, R10 ;  /* 0x0000000004047229 */ /* 0x020fd0000000000a */
[----:B------:R-:W-:-:S08]  /*25a0*/  DADD R4, R4, R12 ;  /* 0x0000000004047229 */ /* 0x000fd0000000000c */
[----:B------:R-:W-:-:S08]  /*25b0*/  DADD R4, R4, R14 ;  /* 0x0000000004047229 */ /* 0x000fd0000000000e */
[----:B------:R-:W-:-:S08]  /*25c0*/  DADD R4, R4, R18 ;  /* 0x0000000004047229 */ /* 0x000fd00000000012 */
[----:B------:R-:W-:-:S11]  /*25d0*/  DADD R2, R4, R20 ;  /* 0x0000000004027229 */ /* 0x000fd60000000014 */
.L_x_38:
        /* <DEDUP_REMOVED lines=24> */
[----:B------:R-:W-:Y:S01]  /*2760*/  IMAD R14, R11, R0, RZ ;  /* 0x000000000b0e7224 */ /* 0x000fe200078e02ff */
[----:B------:R-:W-:Y:S02]  /*2770*/  LEA.HI.X R7, R7, UR5, R8, 0x3, P1 ;  /* 0x0000000507077c11 */ /* 0x000fe400088f1c08 */
[----:B------:R-:W-:Y:S02]  /*2780*/  LEA.HI.X.SX32 R10, R11, RZ, 0x1, P2 ;  /* 0x000000ff0b0a7211 */ /* 0x000fe400010f0eff */
[----:B------:R-:W-:Y:S02]  /*2790*/  LEA R8, P1, R9, UR4, 0x3 ;  /* 0x0000000409087c11 */ /* 0x000fe4000f8218ff */
[----:B------:R-:W3:Y:S01]  /*27a0*/  LDG.E.64 R6, desc[UR40][R6.64] ;  /* 0x0000002806067981 */ /* 0x000ee2000c1e1b00 */
[----:B------:R-:W-:-:S02]  /*27b0*/  IADD3 R11, P2, PT, R14, R13, RZ ;  /* 0x0000000d0e0b7210 */ /* 0x000fc40007f5e0ff */
[----:B------:R-:W-:Y:S02]  /*27c0*/  LEA.HI.X R9, R9, UR5, R10, 0x3, P1 ;  /* 0x0000000509097c11 */ /* 0x000fe400088f1c0a */
[----:B------:R-:W-:Y:S02]  /*27d0*/  LEA.HI.X.SX32 R14, R13, RZ, 0x1, P2 ;  /* 0x000000ff0d0e7211 */ /* 0x000fe400010f0eff */
[C---:B------:R-:W-:Y:S02]  /*27e0*/  LEA R10, P1, R11.reuse, UR4, 0x3 ;  /* 0x000000040b0a7c11 */ /* 0x040fe4000f8218ff */
[----:B------:R-:W4:Y:S02]  /*27f0*/  LDG.E.64 R8, desc[UR40][R8.64] ;  /* 0x0000002808087981 */ /* 0x000f24000c1e1b00 */
[----:B------:R-:W-:-:S06]  /*2800*/  LEA.HI.X R11, R11, UR5, R14, 0x3, P1 ;  /* 0x000000050b0b7c11 */ /* 0x000fcc00088f1c0e */
[----:B------:R-:W5:Y:S01]  /*2810*/  LDG.E.64 R10, desc[UR40][R10.64] ;  /* 0x000000280a0a7981 */ /* 0x000f62000c1e1b00 */
[----:B------:R-:W-:Y:S01]  /*2820*/  VIADD R16, R16, 0x4 ;  /* 0x0000000410107836 */ /* 0x000fe20000000000 */
[----:B--2---:R-:W-:-:S08]  /*2830*/  DADD R4, R2, R4 ;  /* 0x0000000002047229 */ /* 0x004fd00000000004 */
[----:B---3--:R-:W-:-:S08]  /*2840*/  DADD R4, R4, R6 ;  /* 0x0000000004047229 */ /* 0x008fd00000000006 */
[----:B----4-:R-:W-:-:S08]  /*2850*/  DADD R4, R4, R8 ;  /* 0x0000000004047229 */ /* 0x010fd00000000008 */
[----:B-----5:R-:W-:-:S11]  /*2860*/  DADD R2, R4, R10 ;  /* 0x0000000004027229 */ /* 0x020fd6000000000a */
.L_x_39:
[----:B------:R-:W-:Y:S05]  /*2870*/  @!P0 BRA `(.L_x_37) ;  /* 0x0000000000408947 */ /* 0x000fea0003800000 */
[----:B------:R-:W-:Y:S02]  /*2880*/  IMAD R16, R16, 0x4, R23 ;  /* 0x0000000410107824 */ /* 0x000fe400078e0217 */
[----:B------:R-:W-:-:S07]  /*2890*/  IMAD.MOV R12, RZ, RZ, -R12 ;  /* 0x000000ffff0c7224 */ /* 0x000fce00078e0a0c */
.L_x_40:
[----:B------:R-:W2:Y:S01]  /*28a0*/  LDL R5, [R16+-0x4] ;  /* 0xfffffc0010057983 */ /* 0x000ea20000100800 */
[----:B------:R-:W0:Y:S03]  /*28b0*/  LDCU.64 UR4, c[0x0][0x380] ;  /* 0x00007000ff0477ac */ /* 0x000e260008000a00 */
[----:B------:R-:W3:Y:S01]  /*28c0*/  LDL R4, [R16] ;  /* 0x0000000010047983 */ /* 0x000ee20000100800 */
[----:B--2---:R-:W-:-:S05]  /*28d0*/  IMAD R5, R5, R0, RZ ;  /* 0x0000000005057224 */ /* 0x004fca00078e02ff */
[----:B---3--:R-:W-:-:S04]  /*28e0*/  IADD3 R5, P0, PT, R5, R4, RZ ;  /* 0x0000000405057210 */ /* 0x008fc80007f1e0ff */
[----:B------:R-:W-:Y:S02]  /*28f0*/  LEA.HI.X.SX32 R6, R4, RZ, 0x1, P0 ;  /* 0x000000ff04067211 */ /* 0x000fe400000f0eff */
[----:B0-----:R-:W-:-:S04]  /*2900*/  LEA R4, P0, R5, UR4, 0x3 ;  /* 0x0000000405047c11 */ /* 0x001fc8000f8018ff */
[----:B------:R-:W-:-:S06]  /*2910*/  LEA.HI.X R5, R5, UR5, R6, 0x3, P0 ;  /* 0x0000000505057c11 */ /* 0x000fcc00080f1c06 */
[----:B------:R-:W2:Y:S01]  /*2920*/  LDG.E.64 R4, desc[UR40][R4.64] ;  /* 0x0000002804047981 */ /* 0x000ea2000c1e1b00 */
[----:B------:R-:W-:Y:S02]  /*2930*/  VIADD R12, R12, 0x1 ;  /* 0x000000010c0c7836 */ /* 0x000fe40000000000 */
[----:B------:R-:W-:-:S03]  /*2940*/  VIADD R16, R16, 0x4 ;  /* 0x0000000410107836 */ /* 0x000fc60000000000 */
[----:B------:R-:W-:Y:S01]  /*2950*/  ISETP.NE.AND P0, PT, R12, RZ, PT ;  /* 0x000000ff0c00720c */ /* 0x000fe20003f05270 */
[----:B--2---:R-:W-:-:S12]  /*2960*/  DADD R2, R4, R2 ;  /* 0x0000000004027229 */ /* 0x004fd80000000002 */
[----:B------:R-:W-:Y:S05]  /*2970*/  @P0 BRA `(.L_x_40) ;  /* 0xfffffffc00c80947 */ /* 0x000fea000383ffff */
.L_x_37:
[----:B------:R-:W-:Y:S05]  /*2980*/  BSYNC.RECONVERGENT B0 ;  /* 0x0000000000007941 */ /* 0x000fea0003800200 */
.L_x_33:
[----:B------:R-:W0:Y:S01]  /*2990*/  S2R R21, SR_TID.X ;  /* 0x0000000000157919 */ /* 0x000e220000002100 */
[----:B------:R-:W0:Y:S01]  /*29a0*/  LDC.64 R4, c[0x0][0x3a8] ;  /* 0x0000ea00ff047b82 */ /* 0x000e220000000a00 */
[----:B------:R-:W-:Y:S01]  /*29b0*/  ISETP.NE.AND P0, PT, R0, RZ, PT ;  /* 0x000000ff0000720c */ /* 0x000fe20003f05270 */
[----:B0-----:R-:W-:-:S05]  /*29c0*/  IMAD.WIDE.U32 R4, R21, 0x8, R4 ;  /* 0x0000000815047825 */ /* 0x001fca00078e0004 */
[----:B------:R0:W-:Y:S07]  /*29d0*/  STG.E.64 desc[UR40][R4.64], R2 ;  /* 0x0000000204007986 */ /* 0x0001ee000c101b28 */
[----:B------:R-:W-:Y:S05]  /*29e0*/  @!P0 EXIT ;  /* 0x000000000000894d */ /* 0x000fea0003800000 */
[----:B------:R-:W-:Y:S01]  /*29f0*/  ISETP.GE.U32.AND P0, PT, R22, 0xf, PT ;  /* 0x0000000f1600780c */ /* 0x000fe20003f06070 */
[----:B0-----:R-:W-:Y:S01]  /*2a00*/  IMAD.MOV.U32 R2, RZ, RZ, RZ ;  /* 0x000000ffff027224 */ /* 0x001fe200078e00ff */
[----:B------:R-:W-:-:S04]  /*2a10*/  LOP3.LUT R26, R0, 0xf, RZ, 0xc0, !PT ;  /* 0x0000000f001a7812 */ /* 0x000fc800078ec0ff */
[----:B------:R-:W-:-:S07]  /*2a20*/  ISETP.NE.AND P1, PT, R26, RZ, PT ;  /* 0x000000ff1a00720c */ /* 0x000fce0003f25270 */
[----:B------:R-:W-:Y:S06]  /*2a30*/  @!P0 BRA `(.L_x_41) ;  /* 0x0000000000fc8947 */ /* 0x000fec0003800000 */
[----:B------:R-:W0:Y:S01]  /*2a40*/  LDC.64 R24, c[0x0][0x3b0] ;  /* 0x0000ec00ff187b82 */ /* 0x000e220000000a00 */
[----:B------:R-:W-:Y:S01]  /*2a50*/  LOP3.LUT R2, R0, 0xfffffff0, RZ, 0xc0, !PT ;  /* 0xfffffff000027812 */ /* 0x000fe200078ec0ff */
[----:B------:R-:W-:Y:S01]  /*2a60*/  BSSY.RECONVERGENT B0, `(.L_x_41) ;  /* 0x000003c000007945 */ /* 0x000fe20003800200 */
[----:B------:R-:W-:Y:S02]  /*2a70*/  IMAD R27, R21, R0, 0x7 ;  /* 0x00000007151b7424 */ /* 0x000fe400078e0200 */
[----:B------:R-:W-:Y:S02]  /*2a80*/  VIADD R3, R1, 0x90 ;  /* 0x0000009001037836 */ /* 0x000fe40000000000 */
[----:B------:R-:W-:-:S07]  /*2a90*/  IMAD.MOV R20, RZ, RZ, -R2 ;  /* 0x000000ffff147224 */ /* 0x000fce00078e0a02 */
.L_x_42:
[----:B-1--4-:R-:W2:Y:S04]  /*2aa0*/  LDL.128 R16, [R3+-0x20] ;  /* 0xffffe00003107983 */ /* 0x012ea80000100c00 */
[----:B------:R-:W3:Y:S04]  /*2ab0*/  LDL.128 R12, [R3+-0x10] ;  /* 0xfffff000030c7983 */ /* 0x000ee80000100c00 */
[----:B------:R-:W4:Y:S04]  /*2ac0*/  LDL.128 R8, [R3] ;  /* 0x0000000003087983 */ /* 0x000f280000100c00 */
[----:B------:R1:W5:Y:S01]  /*2ad0*/  LDL.128 R4, [R3+0x10] ;  /* 0x0000100003047983 */ /* 0x0003620000100c00 */
[----:B------:R-:W-:-:S02]  /*2ae0*/  VIADD R29, R27, 0xfffffff9 ;  /* 0xfffffff91b1d7836 */ /* 0x000fc40000000000 */
[C---:B------:R-:W-:Y:S02]  /*2af0*/  VIADD R31, R27.reuse, 0xfffffffa ;  /* 0xfffffffa1b1f7836 */ /* 0x040fe40000000000 */
[C---:B------:R-:W-:Y:S02]  /*2b00*/  VIADD R33, R27.reuse, 0xfffffffb ;  /* 0xfffffffb1b217836 */ /* 0x040fe40000000000 */
[----:B------:R-:W-:Y:S02]  /*2b10*/  VIADD R35, R27, 0xfffffffc ;  /* 0xfffffffc1b237836 */ /* 0x000fe40000000000 */
[----:B0-----:R-:W-:-:S04]  /*2b20*/  IMAD.WIDE.U32 R28, R29, 0x4, R24 ;  /* 0x000000041d1c7825 */ /* 0x001fc800078e0018 */
[----:B------:R-:W-:Y:S02]  /*2b30*/  VIADD R37, R27, 0xfffffffd ;  /* 0xfffffffd1b257836 */ /* 0x000fe40000000000 */
[----:B------:R-:W-:-:S04]  /*2b40*/  IMAD.WIDE.U32 R30, R31, 0x4, R24 ;  /* 0x000000041f1e7825 */ /* 0x000fc800078e0018 */
[----:B------:R-:W-:Y:S02]  /*2b50*/  VIADD R39, R27, 0xfffffffe ;  /* 0xfffffffe1b277836 */ /* 0x000fe40000000000 */
[----:B------:R-:W-:-:S04]  /*2b60*/  IMAD.WIDE.U32 R32, R33, 0x4, R24 ;  /* 0x0000000421207825 */ /* 0x000fc800078e0018 */
[----:B------:R-:W-:-:S04]  /*2b70*/  IMAD.WIDE.U32 R34, R35, 0x4, R24 ;  /* 0x0000000423227825 */ /* 0x000fc800078e0018 */
[----:B------:R-:W-:-:S04]  /*2b80*/  IMAD.WIDE.U32 R36, R37, 0x4, R24 ;  /* 0x0000000425247825 */ /* 0x000fc800078e0018 */
[----:B------:R-:W-:-:S04]  /*2b90*/  IMAD.WIDE.U32 R38, R39, 0x4, R24 ;  /* 0x0000000427267825 */ /* 0x000fc800078e0018 */
[C---:B------:R-:W-:Y:S02]  /*2ba0*/  VIADD R41, R27.reuse, 0x1 ;  /* 0x000000011b297836 */ /* 0x040fe40000000000 */
[C---:B------:R-:W-:Y:S02]  /*2bb0*/  VIADD R43, R27.reuse, 0x2 ;  /* 0x000000021b2b7836 */ /* 0x040fe40000000000 */
[----:B------:R-:W-:Y:S02]  /*2bc0*/  VIADD R45, R27, 0x3 ;  /* 0x000000031b2d7836 */ /* 0x000fe40000000000 */
[----:B------:R-:W-:Y:S02]  /*2bd0*/  VIADD R20, R20, 0x10 ;  /* 0x0000001014147836 */ /* 0x000fe40000000000 */
[----:B-1----:R-:W-:-:S03]  /*2be0*/  VIADD R3, R3, 0x40 ;  /* 0x0000004003037836 */ /* 0x002fc60000000000 */
[----:B------:R-:W-:Y:S01]  /*2bf0*/  ISETP.NE.AND P0, PT, R20, RZ, PT ;  /* 0x000000ff1400720c */ /* 0x000fe20003f05270 */
[----:B--2---:R0:W-:Y:S04]  /*2c00*/  STG.E desc[UR40][R28.64], R16 ;  /* 0x000000101c007986 */ /* 0x0041e8000c101928 */
[----:B------:R1:W-:Y:S04]  /*2c10*/  STG.E desc[UR40][R30.64], R17 ;  /* 0x000000111e007986 */ /* 0x0003e8000c101928 */
[----:B------:R2:W-:Y:S01]  /*2c20*/  STG.E desc[UR40][R32.64], R18 ;  /* 0x0000001220007986 */ /* 0x0005e2000c101928 */
[----:B0-----:R-:W-:-:S03]  /*2c30*/  VIADD R29, R27, 0xffffffff ;  /* 0xffffffff1b1d7836 */ /* 0x001fc60000000000 */
[----:B------:R-:W-:Y:S01]  /*2c40*/  STG.E desc[UR40][R34.64], R19 ;  /* 0x0000001322007986 */ /* 0x000fe2000c101928 */
[----:B------:R-:W-:-:S03]  /*2c50*/  IMAD.WIDE.U32 R28, R29, 0x4, R24 ;  /* 0x000000041d1c7825 */ /* 0x000fc600078e0018 */
[----:B---3--:R0:W-:Y:S01]  /*2c60*/  STG.E desc[UR40][R36.64], R12 ;  /* 0x0000000c24007986 */ /* 0x0081e2000c101928 */
[----:B-1----:R-:W-:-:S03]  /*2c70*/  IMAD.WIDE.U32 R16, R27, 0x4, R24 ;  /* 0x000000041b107825 */ /* 0x002fc600078e0018 */
[----:B------:R1:W-:Y:S01]  /*2c80*/  STG.E desc[UR40][R38.64], R13 ;  /* 0x0000000d26007986 */ /* 0x0003e2000c101928 */
[----:B------:R-:W-:-:S03]  /*2c90*/  IMAD.WIDE.U32 R30, R41, 0x4, R24 ;  /* 0x00000004291e7825 */ /* 0x000fc600078e0018 */
[----:B------:R3:W-:Y:S01]  /*2ca0*/  STG.E desc[UR40][R28.64], R14 ;  /* 0x0000000e1c007986 */ /* 0x0007e2000c101928 */
[----:B--2---:R-:W-:-:S03]  /*2cb0*/  IMAD.WIDE.U32 R32, R43, 0x4, R24 ;  /* 0x000000042b207825 */ /* 0x004fc600078e0018 */
[----:B------:R2:W-:Y:S01]  /*2cc0*/  STG.E desc[UR40][R16.64], R15 ;  /* 0x0000000f10007986 */ /* 0x0005e2000c101928 */
[----:B0-----:R-:W-:-:S03]  /*2cd0*/  VIADD R37, R27, 0x5 ;  /* 0x000000051b257836 */ /* 0x001fc60000000000 */
[----:B----4-:R-:W-:Y:S01]  /*2ce0*/  STG.E desc[UR40][R30.64], R8 ;  /* 0x000000081e007986 */ /* 0x010fe2000c101928 */
[C---:B-1----:R-:W-:Y:S02]  /*2cf0*/  VIADD R13, R27.reuse, 0x4 ;  /* 0x000000041b0d7836 */ /* 0x042fe40000000000 */
[----:B------:R-:W-:Y:S01]  /*2d00*/  VIADD R39, R27, 0x6 ;  /* 0x000000061b277836 */ /* 0x000fe20000000000 */
[----:B------:R0:W-:Y:S01]  /*2d10*/  STG.E desc[UR40][R32.64], R9 ;  /* 0x0000000920007986 */ /* 0x0001e2000c101928 */
[----:B------:R-:W-:-:S04]  /*2d20*/  IMAD.WIDE.U32 R18, R45, 0x4, R24 ;  /* 0x000000042d127825 */ /* 0x000fc800078e0018 */
[C---:B------:R-:W-:Y:S01]  /*2d30*/  VIADD R41, R27.reuse, 0x7 ;  /* 0x000000071b297836 */ /* 0x040fe20000000000 */
[----:B------:R4:W-:Y:S01]  /*2d40*/  STG.E desc[UR40][R18.64], R10 ;  /* 0x0000000a12007986 */ /* 0x0009e2000c101928 */
[----:B------:R-:W-:Y:S02]  /*2d50*/  VIADD R35, R27, 0x8 ;  /* 0x000000081b237836 */ /* 0x000fe40000000000 */
[----:B------:R-:W-:-:S04]  /*2d60*/  IMAD.WIDE.U32 R12, R13, 0x4, R24 ;  /* 0x000000040d0c7825 */ /* 0x000fc800078e0018 */
[--C-:B---3--:R-:W-:Y:S01]  /*2d70*/  IMAD.WIDE.U32 R28, R37, 0x4, R24.reuse ;  /* 0x00000004251c7825 */ /* 0x108fe200078e0018 */
[----:B------:R4:W-:Y:S03]  /*2d80*/  STG.E desc[UR40][R12.64], R11 ;  /* 0x0000000b0c007986 */ /* 0x0009e6000c101928 */
[--C-:B--2---:R-:W-:Y:S01]  /*2d90*/  IMAD.WIDE.U32 R14, R39, 0x4, R24.reuse ;  /* 0x00000004270e7825 */ /* 0x104fe200078e0018 */
[----:B-----5:R4:W-:Y:S03]  /*2da0*/  STG.E desc[UR40][R28.64], R4 ;  /* 0x000000041c007986 */ /* 0x0209e6000c101928 */
[--C-:B------:R-:W-:Y:S01]  /*2db0*/  IMAD.WIDE.U32 R16, R41, 0x4, R24.reuse ;  /* 0x0000000429107825 */ /* 0x100fe200078e0018 */
[----:B------:R4:W-:Y:S03]  /*2dc0*/  STG.E desc[UR40][R14.64], R5 ;  /* 0x000000050e007986 */ /* 0x0009e6000c101928 */
[----:B0-----:R-:W-:Y:S01]  /*2dd0*/  IMAD.WIDE.U32 R8, R35, 0x4, R24 ;  /* 0x0000000423087825 */ /* 0x001fe200078e0018 */
[----:B------:R4:W-:Y:S03]  /*2de0*/  STG.E desc[UR40][R16.64], R6 ;  /* 0x0000000610007986 */ /* 0x0009e6000c101928 */
[----:B------:R-:W-:Y:S01]  /*2df0*/  VIADD R27, R27, 0x10 ;  /* 0x000000101b1b7836 */ /* 0x000fe20000000000 */
[----:B------:R4:W-:Y:S01]  /*2e00*/  STG.E desc[UR40][R8.64], R7 ;  /* 0x0000000708007986 */ /* 0x0009e2000c101928 */
[----:B------:R-:W-:Y:S05]  /*2e10*/  @P0 BRA `(.L_x_42) ;  /* 0xfffffffc00200947 */ /* 0x000fea000383ffff */
[----:B------:R-:W-:Y:S05]  /*2e20*/  BSYNC.RECONVERGENT B0 ;  /* 0x0000000000007941 */ /* 0x000fea0003800200 */
.L_x_41:
[----:B------:R-:W-:Y:S05]  /*2e30*/  @!P1 EXIT ;  /* 0x000000000000994d */ /* 0x000fea0003800000 */
[----:B------:R-:W-:Y:S02]  /*2e40*/  ISETP.GE.U32.AND P0, PT, R26, 0x8, PT ;  /* 0x000000081a00780c */ /* 0x000fe40003f06070 */
[----:B------:R-:W-:-:S04]  /*2e50*/  LOP3.LUT R20, R0, 0x7, RZ, 0xc0, !PT ;  /* 0x0000000700147812 */ /* 0x000fc800078ec0ff */
[----:B------:R-:W-:-:S07]  /*2e60*/  ISETP.NE.AND P1, PT, R20, RZ, PT ;  /* 0x000000ff1400720c */ /* 0x000fce0003f25270 */
[----:B------:R-:W-:Y:S06]  /*2e70*/  @!P0 BRA `(.L_x_43) ;  /* 0x0000000000748947 */ /* 0x000fec0003800000 */
[----:B------:R-:W-:Y:S01]  /*2e80*/  IMAD R3, R2, 0x4, R23 ;  /* 0x0000000402037824 */ /* 0x000fe200078e0217 */
[----:B----4-:R-:W0:Y:S04]  /*2e90*/  LDC.64 R28, c[0x0][0x3b0] ;  /* 0x0000ec00ff1c7b82 */ /* 0x010e280000000a00 */
[----:B------:R-:W2:Y:S04]  /*2ea0*/  LDL.128 R4, [R3] ;  /* 0x0000000003047983 */ /* 0x000ea80000100c00 */
[----:B------:R3:W4:Y:S01]  /*2eb0*/  LDL.128 R8, [R3+0x10] ;  /* 0x0000100003087983 */ /* 0x0007220000100c00 */
[----:B------:R-:W-:-:S02]  /*2ec0*/  IMAD R15, R21, R0, R2 ;  /* 0x00000000150f7224 */ /* 0x000fc400078e0202 */
[----:B------:R-:W-:Y:S02]  /*2ed0*/  VIADD R2, R2, 0x8 ;  /* 0x0000000802027836 */ /* 0x000fe40000000000 */
[C---:B-1----:R-:W-:Y:S02]  /*2ee0*/  VIADD R17, R15.reuse, 0x1 ;  /* 0x000000010f117836 */ /* 0x042fe40000000000 */
[C---:B------:R-:W-:Y:S02]  /*2ef0*/  VIADD R19, R15.reuse, 0x2 ;  /* 0x000000020f137836 */ /* 0x040fe40000000000 */
[C---:B------:R-:W-:Y:S02]  /*2f00*/  VIADD R25, R15.reuse, 0x3 ;  /* 0x000000030f197836 */ /* 0x040fe40000000000 */
[C---:B------:R-:W-:Y:S02]  /*2f10*/  VIADD R27, R15.reuse, 0x4 ;  /* 0x000000040f1b7836 */ /* 0x040fe40000000000 */
[----:B------:R-:W-:-:S02]  /*2f20*/  VIADD R31, R15, 0x5 ;  /* 0x000000050f1f7836 */ /* 0x000fc40000000000 */
[C---:B------:R-:W-:Y:S02]  /*2f30*/  VIADD R33, R15.reuse, 0x6 ;  /* 0x000000060f217836 */ /* 0x040fe40000000000 */
[----:B0-----:R-:W-:-:S04]  /*2f40*/  IMAD.WIDE.U32 R12, R15, 0x4, R28 ;  /* 0x000000040f0c7825 */ /* 0x001fc800078e001c */
[----:B---3--:R-:W-:Y:S02]  /*2f50*/  VIADD R3, R15, 0x7 ;  /* 0x000000070f037836 */ /* 0x008fe40000000000 */
[----:B------:R-:W-:-:S04]  /*2f60*/  IMAD.WIDE.U32 R14, R17, 0x4, R28 ;  /* 0x00000004110e7825 */ /* 0x000fc800078e001c */
[----:B------:R-:W-:-:S04]  /*2f70*/  IMAD.WIDE.U32 R16, R19, 0x4, R28 ;  /* 0x0000000413107825 */ /* 0x000fc800078e001c */
[----:B------:R-:W-:-:S04]  /*2f80*/  IMAD.WIDE.U32 R18, R25, 0x4, R28 ;  /* 0x0000000419127825 */ /* 0x000fc800078e001c */
[----:B------:R-:W-:-:S04]  /*2f90*/  IMAD.WIDE.U32 R24, R27, 0x4, R28 ;  /* 0x000000041b187825 */ /* 0x000fc800078e001c */
[--C-:B------:R-:W-:Y:S01]  /*2fa0*/  IMAD.WIDE.U32 R26, R33, 0x4, R28.reuse ;  /* 0x00000004211a7825 */ /* 0x100fe200078e001c */
[----:B--2---:R0:W-:Y:S04]  /*2fb0*/  STG.E desc[UR40][R12.64], R4 ;  /* 0x000000040c007986 */ /* 0x0041e8000c101928 */
[----:B------:R2:W-:Y:S04]  /*2fc0*/  STG.E desc[UR40][R14.64], R5 ;  /* 0x000000050e007986 */ /* 0x0005e8000c101928 */
[----:B------:R2:W-:Y:S01]  /*2fd0*/  STG.E desc[UR40][R16.64], R6 ;  /* 0x0000000610007986 */ /* 0x0005e2000c101928 */
[----:B0-----:R-:W-:-:S03]  /*2fe0*/  IMAD.WIDE.U32 R12, R31, 0x4, R28 ;  /* 0x000000041f0c7825 */ /* 0x001fc600078e001c */
[----:B------:R2:W-:Y:S01]  /*2ff0*/  STG.E desc[UR40][R18.64], R7 ;  /* 0x0000000712007986 */ /* 0x0005e2000c101928 */
[----:B------:R-:W-:-:S03]  /*3000*/  IMAD.WIDE.U32 R28, R3, 0x4, R28 ;  /* 0x00000004031c7825 */ /* 0x000fc600078e001c */
[----:B----4-:R2:W-:Y:S04]  /*3010*/  STG.E desc[UR40][R24.64], R8 ;  /* 0x0000000818007986 */ /* 0x0105e8000c101928 */
[----:B------:R2:W-:Y:S04]  /*3020*/  STG.E desc[UR40][R12.64], R9 ;  /* 0x000000090c007986 */ /* 0x0005e8000c101928 */
[----:B------:R2:W-:Y:S04]  /*3030*/  STG.E desc[UR40][R26.64], R10 ;  /* 0x0000000a1a007986 */ /* 0x0005e8000c101928 */
[----:B------:R2:W-:Y:S02]  /*3040*/  STG.E desc[UR40][R28.64], R11 ;  /* 0x0000000b1c007986 */ /* 0x0005e4000c101928 */
.L_x_43:
[----:B------:R-:W-:Y:S05]  /*3050*/  @!P1 EXIT ;  /* 0x000000000000994d */ /* 0x000fea0003800000 */
[----:B------:R-:W-:Y:S02]  /*3060*/  ISETP.GE.U32.AND P0, PT, R20, 0x4, PT ;  /* 0x000000041400780c */ /* 0x000fe40003f06070 */
[----:B------:R-:W-:-:S04]  /*3070*/  LOP3.LUT R3, R0, 0x3, RZ, 0xc0, !PT ;  /* 0x0000000300037812 */ /* 0x000fc800078ec0ff */
[----:B------:R-:W-:-:S07]  /*3080*/  ISETP.NE.AND P1, PT, R3, RZ, PT ;  /* 0x000000ff0300720c */ /* 0x000fce0003f25270 */
[----:B------:R-:W-:Y:S06]  /*3090*/  @!P0 BRA `(.L_x_44) ;  /* 0x0000000000408947 */ /* 0x000fec0003800000 */
[C---:B--2-4-:R-:W-:Y:S01]  /*30a0*/  IMAD R12, R2.reuse, 0x4, R23 ;  /* 0x00000004020c7824 */ /* 0x054fe200078e0217 */
[----:B------:R-:W0:Y:S05]  /*30b0*/  LDC.64 R4, c[0x0][0x3b0] ;  /* 0x0000ec00ff047b82 */ /* 0x000e2a0000000a00 */
[----:B------:R-:W2:Y:S01]  /*30c0*/  LDL.128 R12, [R12] ;  /* 0x000000000c0c7983 */ /* 0x000ea20000100c00 */
[----:B------:R-:W-:Y:S02]  /*30d0*/  IMAD R7, R21, R0, R2 ;  /* 0x0000000015077224 */ /* 0x000fe400078e0202 */
[----:B------:R-:W-:Y:S02]  /*30e0*/  VIADD R2, R2, 0x4 ;  /* 0x0000000402027836 */ /* 0x000fe40000000000 */
[----:B------:R-:W-:-:S02]  /*30f0*/  VIADD R9, R7, 0x1 ;  /* 0x0000000107097836 */ /* 0x000fc40000000000 */
[C---:B------:R-:W-:Y:S02]  /*3100*/  VIADD R11, R7.reuse, 0x2 ;  /* 0x00000002070b7836 */ /* 0x040fe40000000000 */
[C---:B-1----:R-:W-:Y:S02]  /*3110*/  VIADD R17, R7.reuse, 0x3 ;  /* 0x0000000307117836 */ /* 0x042fe40000000000 */
[----:B0-----:R-:W-:-:S04]  /*3120*/  IMAD.WIDE.U32 R6, R7, 0x4, R4 ;  /* 0x0000000407067825 */ /* 0x001fc800078e0004 */
[----:B------:R-:W-:-:S04]  /*3130*/  IMAD.WIDE.U32 R8, R9, 0x4, R4 ;  /* 0x0000000409087825 */ /* 0x000fc800078e0004 */
[----:B------:R-:W-:-:S04]  /*3140*/  IMAD.WIDE.U32 R10, R11, 0x4, R4 ;  /* 0x000000040b0a7825 */ /* 0x000fc800078e0004 */
[----:B------:R-:W-:Y:S01]  /*3150*/  IMAD.WIDE.U32 R4, R17, 0x4, R4 ;  /* 0x0000000411047825 */ /* 0x000fe200078e0004 */
[----:B--2---:R0:W-:Y:S04]  /*3160*/  STG.E desc[UR40][R6.64], R12 ;  /* 0x0000000c06007986 */ /* 0x0041e8000c101928 */
[----:B------:R0:W-:Y:S04]  /*3170*/  STG.E desc[UR40][R8.64], R13 ;  /* 0x0000000d08007986 */ /* 0x0001e8000c101928 */
[----:B------:R0:W-:Y:S04]  /*3180*/  STG.E desc[UR40][R10.64], R14 ;  /* 0x0000000e0a007986 */ /* 0x0001e8000c101928 */
[----:B------:R0:W-:Y:S02]  /*3190*/  STG.E desc[UR40][R4.64], R15 ;  /* 0x0000000f04007986 */ /* 0x0001e4000c101928 */
.L_x_44:
[----:B------:R-:W-:Y:S05]  /*31a0*/  @!P1 EXIT ;  /* 0x000000000000994d */ /* 0x000fea0003800000 */
[----:B0-2-4-:R-:W0:Y:S01]  /*31b0*/  LDC.64 R4, c[0x0][0x3b0] ;  /* 0x0000ec00ff047b82 */ /* 0x015e220000000a00 */
[----:B------:R-:W-:Y:S02]  /*31c0*/  IMAD R21, R21, R0, R2 ;  /* 0x0000000015157224 */ /* 0x000fe400078e0202 */
[----:B------:R-:W-:Y:S02]  /*31d0*/  IMAD R23, R2, 0x4, R23 ;  /* 0x0000000402177824 */ /* 0x000fe400078e0217 */
[----:B------:R-:W-:-:S07]  /*31e0*/  IMAD.MOV R0, RZ, RZ, -R3 ;  /* 0x000000ffff007224 */ /* 0x000fce00078e0a03 */
.L_x_45:
[----:B--2---:R2:W3:Y:S01]  /*31f0*/  LDL R7, [R23] ;  /* 0x0000000017077983 */ /* 0x0044e20000100800 */
[----:B0-----:R-:W-:-:S04]  /*3200*/  IMAD.WIDE.U32 R2, R21, 0x4, R4 ;  /* 0x0000000415027825 */ /* 0x001fc800078e0004 */
[----:B------:R-:W-:Y:S02]  /*3210*/  VIADD R0, R0, 0x1 ;  /* 0x0000000100007836 */ /* 0x000fe40000000000 */
[----:B------:R-:W-:Y:S02]  /*3220*/  VIADD R21, R21, 0x1 ;  /* 0x0000000115157836 */ /* 0x000fe40000000000 */
[----:B--2---:R-:W-:Y:S01]  /*3230*/  VIADD R23, R23, 0x4 ;  /* 0x0000000417177836 */ /* 0x004fe20000000000 */
[----:B------:R-:W-:Y:S01]  /*3240*/  ISETP.NE.AND P0, PT, R0, RZ, PT ;  /* 0x000000ff0000720c */ /* 0x000fe20003f05270 */
[----:B---3--:R2:W-:-:S12]  /*3250*/  STG.E desc[UR40][R2.64], R7 ;  /* 0x0000000702007986 */ /* 0x0085d8000c101928 */
[----:B------:R-:W-:Y:S05]  /*3260*/  @P0 BRA `(.L_x_45) ;  /* 0xfffffffc00e00947 */ /* 0x000fea000383ffff */
[----:B------:R-:W-:Y:S05]  /*3270*/  EXIT ;  /* 0x000000000000794d */ /* 0x000fea0003800000 */
        .weak           $__internal_0_$__cuda_sm20_div_rn_f64_full
        .type           $__internal_0_$__cuda_sm20_div_rn_f64_full,@function
        .size           $__internal_0_$__cuda_sm20_div_rn_f64_full,($_Z11moveAnt_oldPdS_jjddS_PiP17curandStateXORWOW$__internal_accurate_pow - $__internal_0_$__cuda_sm20_div_rn_f64_full)
$__internal_0_$__cuda_sm20_div_rn_f64_full:
[C---:B------:R-:W-:Y:S01]  /*3280*/  FSETP.GEU.AND P0, PT, |R13|.reuse, 1.469367938527859385e-39, PT ;  /* 0x001000000d00780b */ /* 0x040fe20003f0e200 */
[----:B------:R-:W-:Y:S01]  /*3290*/  IMAD.MOV.U32 R18, RZ, RZ, 0x1 ;  /* 0x00000001ff127424 */ /* 0x000fe200078e00ff */
[----:B------:R-:W-:Y:S01]  /*32a0*/  LOP3.LUT R4, R13, 0x800fffff, RZ, 0xc0, !PT ;  /* 0x800fffff0d047812 */ /* 0x000fe200078ec0ff */
[----:B------:R-:W-:Y:S01]  /*32b0*/  IMAD.MOV.U32 R42, RZ, RZ, 0x1ca00000 ;  /* 0x1ca00000ff2a7424 */ /* 0x000fe200078e00ff */
[C---:B------:R-:W-:Y:S01]  /*32c0*/  FSETP.GEU.AND P2, PT, |R15|.reuse, 1.469367938527859385e-39, PT ;  /* 0x001000000f00780b */ /* 0x040fe20003f4e200 */
[----:B------:R-:W-:Y:S01]  /*32d0*/  BSSY.RECONVERGENT B2, `(.L_x_46) ;  /* 0x0000053000027945 */ /* 0x000fe20003800200 */
[----:B------:R-:W-:Y:S01]  /*32e0*/  LOP3.LUT R5, R4, 0x3ff00000, RZ, 0xfc, !PT ;  /* 0x3ff0000004057812 */ /* 0x000fe200078efcff */
[----:B------:R-:W-:Y:S01]  /*32f0*/  IMAD.MOV.U32 R4, RZ, RZ, R12 ;  /* 0x000000ffff047224 */ /* 0x000fe200078e000c */
[----:B------:R-:W-:Y:S02]  /*3300*/  LOP3.LUT R3, R15, 0x7ff00000, RZ, 0xc0, !PT ;  /* 0x7ff000000f037812 */ /* 0x000fe400078ec0ff */
[----:B------:R-:W-:-:S03]  /*3310*/  LOP3.LUT R44, R13, 0x7ff00000, RZ, 0xc0, !PT ;  /* 0x7ff000000d2c7812 */ /* 0x000fc600078ec0ff */
[----:B------:R-:W-:Y:S01]  /*3320*/  @!P0 DMUL R4, R12, 8.98846567431157953865e+307 ;  /* 0x7fe000000c048828 */ /* 0x000fe20000000000 */
[----:B------:R-:W-:Y:S01]  /*3330*/  ISETP.GE.U32.AND P1, PT, R3, R44, PT ;  /* 0x0000002c0300720c */ /* 0x000fe20003f26070 */
[----:B------:R-:W-:Y:S02]  /*3340*/  IMAD.MOV.U32 R43, RZ, RZ, R3 ;  /* 0x000000ffff2b7224 */ /* 0x000fe400078e0003 */
[----:B------:R-:W-:Y:S02]  /*3350*/  @!P2 LOP3.LUT R22, R13, 0x7ff00000, RZ, 0xc0, !PT ;  /* 0x7ff000000d16a812 */ /* 0x000fe400078ec0ff */
[----:B------:R-:W0:Y:S02]  /*3360*/  MUFU.RCP64H R19, R5 ;  /* 0x0000000500137308 */ /* 0x000e240000001800 */
[----:B------:R-:W-:Y:S01]  /*3370*/  @!P2 ISETP.GE.U32.AND P3, PT, R3, R22, PT ;  /* 0x000000160300a20c */ /* 0x000fe20003f66070 */
[----:B------:R-:W-:Y:S01]  /*3380*/  IMAD.MOV.U32 R22, RZ, RZ, R44 ;  /* 0x000000ffff167224 */ /* 0x000fe200078e002c */
[----:B------:R-:W-:-:S05]  /*3390*/  @!P0 LOP3.LUT R22, R5, 0x7ff00000, RZ, 0xc0, !PT ;  /* 0x7ff0000005168812 */ /* 0x000fca00078ec0ff */
[----:B------:R-:W-:Y:S01]  /*33a0*/  VIADD R45, R22, 0xffffffff ;  /* 0xffffffff162d7836 */ /* 0x000fe20000000000 */
[----:B0-----:R-:W-:-:S08]  /*33b0*/  DFMA R20, R18, -R4, 1 ;  /* 0x3ff000001214742b */ /* 0x001fd00000000804 */
[----:B------:R-:W-:-:S08]  /*33c0*/  DFMA R20, R20, R20, R20 ;  /* 0x000000141414722b */ /* 0x000fd00000000014 */
[----:B------:R-:W-:Y:S01]  /*33d0*/  DFMA R38, R18, R20, R18 ;  /* 0x000000141226722b */ /* 0x000fe20000000012 */
[C---:B------:R-:W-:Y:S01]  /*33e0*/  @!P2 SEL R21, R42.reuse, 0x63400000, !P3 ;  /* 0x634000002a15a807 */ /* 0x040fe20005800000 */
[----:B------:R-:W-:Y:S01]  /*33f0*/  IMAD.MOV.U32 R18, RZ, RZ, R14 ;  /* 0x000000ffff127224 */ /* 0x000fe200078e000e */
[----:B------:R-:W-:Y:S01]  /*3400*/  SEL R19, R42, 0x63400000, !P1 ;  /* 0x634000002a137807 */ /* 0x000fe20004800000 */
[----:B------:R-:W-:Y:S01]  /*3410*/  @!P2 IMAD.MOV.U32 R20, RZ, RZ, RZ ;  /* 0x000000ffff14a224 */ /* 0x000fe200078e00ff */
[--C-:B------:R-:W-:Y:S02]  /*3420*/  @!P2 LOP3.LUT R21, R21, 0x80000000, R15.reuse, 0xf8, !PT ;  /* 0x800000001515a812 */ /* 0x100fe400078ef80f */
[----:B------:R-:W-:Y:S01]  /*3430*/  LOP3.LUT R19, R19, 0x800fffff, R15, 0xf8, !PT ;  /* 0x800fffff13137812 */ /* 0x000fe200078ef80f */
[----:B------:R-:W-:Y:S01]  /*3440*/  DFMA R40, R38, -R4, 1 ;  /* 0x3ff000002628742b */ /* 0x000fe20000000804 */
[----:B------:R-:W-:-:S06]  /*3450*/  @!P2 LOP3.LUT R21, R21, 0x100000, RZ, 0xfc, !PT ;  /* 0x001000001515a812 */ /* 0x000fcc00078efcff */
[----:B------:R-:W-:Y:S02]  /*3460*/  @!P2 DFMA R18, R18, 2, -R20 ;  /* 0x400000001212a82b */ /* 0x000fe40000000814 */
[----:B------:R-:W-:-:S08]  /*3470*/  DFMA R20, R38, R40, R38 ;  /* 0x000000282614722b */ /* 0x000fd00000000026 */
[----:B------:R-:W-:Y:S01]  /*3480*/  @!P2 LOP3.LUT R43, R19, 0x7ff00000, RZ, 0xc0, !PT ;  /* 0x7ff00000132ba812 */ /* 0x000fe200078ec0ff */
[----:B------:R-:W-:-:S04]  /*3490*/  DMUL R38, R20, R18 ;  /* 0x0000001214267228 */ /* 0x000fc80000000000 */
[----:B------:R-:W-:-:S04]  /*34a0*/  VIADD R44, R43, 0xffffffff ;  /* 0xffffffff2b2c7836 */ /* 0x000fc80000000000 */
[----:B------:R-:W-:Y:S01]  /*34b0*/  DFMA R40, R38, -R4, R18 ;  /* 0x800000042628722b */ /* 0x000fe20000000012 */
[----:B------:R-:W-:-:S04]  /*34c0*/  ISETP.GT.U32.AND P0, PT, R44, 0x7feffffe, PT ;  /* 0x7feffffe2c00780c */ /* 0x000fc80003f04070 */
[----:B------:R-:W-:-:S03]  /*34d0*/  ISETP.GT.U32.OR P0, PT, R45, 0x7feffffe, P0 ;  /* 0x7feffffe2d00780c */ /* 0x000fc60000704470 */
[----:B------:R-:W-:-:S10]  /*34e0*/  DFMA R20, R20, R40, R38 ;  /* 0x000000281414722b */ /* 0x000fd40000000026 */
[----:B------:R-:W-:Y:S05]  /*34f0*/  @P0 BRA `(.L_x_47) ;  /* 0x00000000006c0947 */ /* 0x000fea0003800000 */
[----:B------:R-:W-:-:S04]  /*3500*/  LOP3.LUT R22, R13, 0x7ff00000, RZ, 0xc0, !PT ;  /* 0x7ff000000d167812 */ /* 0x000fc800078ec0ff */
[CC--:B------:R-:W-:Y:S02]  /*3510*/  VIADDMNMX R14, R3.reuse, -R22.reuse, 0xb9600000, !PT ;  /* 0xb9600000030e7446 */ /* 0x0c0fe40007800916 */
[----:B------:R-:W-:Y:S02]  /*3520*/  ISETP.GE.U32.AND P0, PT, R3, R22, PT ;  /* 0x000000160300720c */ /* 0x000fe40003f06070 */
[----:B------:R-:W-:Y:S02]  /*3530*/  VIMNMX R14, PT, PT, R14, 0x46a00000, PT ;  /* 0x46a000000e0e7848 */ /* 0x000fe40003fe0100 */
[----:B------:R-:W-:-:S05]  /*3540*/  SEL R3, R42, 0x63400000, !P0 ;  /* 0x634000002a037807 */ /* 0x000fca0004000000 */
[----:B------:R-:W-:Y:S02]  /*3550*/  IMAD.IADD R3, R14, 0x1, -R3 ;  /* 0x000000010e037824 */ /* 0x000fe400078e0a03 */
[----:B------:R-:W-:Y:S02]  /*3560*/  IMAD.MOV.U32 R14, RZ, RZ, RZ ;  /* 0x000000ffff0e7224 */ /* 0x000fe400078e00ff */
[----:B------:R-:W-:-:S06]  /*3570*/  VIADD R15, R3, 0x7fe00000 ;  /* 0x7fe00000030f7836 */ /* 0x000fcc0000000000 */
[----:B------:R-:W-:-:S10]  /*3580*/  DMUL R38, R20, R14 ;  /* 0x0000000e14267228 */ /* 0x000fd40000000000 */
[----:B------:R-:W-:-:S13]  /*3590*/  FSETP.GTU.AND P0, PT, |R39|, 1.469367938527859385e-39, PT ;  /* 0x001000002700780b */ /* 0x000fda0003f0c200 */
[----:B------:R-:W-:Y:S05]  /*35a0*/  @P0 BRA `(.L_x_48) ;  /* 0x0000000000940947 */ /* 0x000fea0003800000 */
[----:B------:R-:W-:Y:S01]  /*35b0*/  DFMA R4, R20, -R4, R18 ;  /* 0x800000041404722b */ /* 0x000fe20000000012 */
[----:B------:R-:W-:-:S09]  /*35c0*/  IMAD.MOV.U32 R14, RZ, RZ, RZ ;  /* 0x000000ffff0e7224 */ /* 0x000fd200078e00ff */
[C---:B------:R-:W-:Y:S02]  /*35d0*/  FSETP.NEU.AND P0, PT, R5.reuse, RZ, PT ;  /* 0x000000ff0500720b */ /* 0x040fe40003f0d000 */
[----:B------:R-:W-:-:S04]  /*35e0*/  LOP3.LUT R13, R5, 0x80000000, R13, 0x48, !PT ;  /* 0x80000000050d7812 */ /* 0x000fc800078e480d */
[----:B------:R-:W-:-:S07]  /*35f0*/  LOP3.LUT R15, R13, R15, RZ, 0xfc, !PT ;  /* 0x0000000f0d0f7212 */ /* 0x000fce00078efcff */
[----:B------:R-:W-:Y:S05]  /*3600*/  @!P0 BRA `(.L_x_48) ;  /* 0x00000000007c8947 */ /* 0x000fea0003800000 */
[----:B------:R-:W-:Y:S01]  /*3610*/  IMAD.MOV R5, RZ, RZ, -R3 ;  /* 0x000000ffff057224 */ /* 0x000fe200078e0a03 */
[----:B------:R-:W-:Y:S01]  /*3620*/  DMUL.RP R14, R20, R14 ;  /* 0x0000000e140e7228 */ /* 0x000fe20000008000 */
[----:B------:R-:W-:Y:S01]  /*3630*/  IMAD.MOV.U32 R4, RZ, RZ, RZ ;  /* 0x000000ffff047224 */ /* 0x000fe200078e00ff */
[----:B------:R-:W-:-:S05]  /*3640*/  IADD3 R3, PT, PT, -R3, -0x43300000, RZ ;  /* 0xbcd0000003037810 */ /* 0x000fca0007ffe1ff */
[----:B------:R-:W-:-:S03]  /*3650*/  DFMA R4, R38, -R4, R20 ;  /* 0x800000042604722b */ /* 0x000fc60000000014 */
[----:B------:R-:W-:-:S07]  /*3660*/  LOP3.LUT R13, R15, R13, RZ, 0x3c, !PT ;  /* 0x0000000d0f0d7212 */ /* 0x000fce00078e3cff */
[----:B------:R-:W-:-:S04]  /*3670*/  FSETP.NEU.AND P0, PT, |R5|, R3, PT ;  /* 0x000000030500720b */ /* 0x000fc80003f0d200 */
[----:B------:R-:W-:Y:S02]  /*3680*/  FSEL R38, R14, R38, !P0 ;  /* 0x000000260e267208 */ /* 0x000fe40004000000 */
[----:B------:R-:W-:Y:S01]  /*3690*/  FSEL R39, R13, R39, !P0 ;  /* 0x000000270d277208 */ /* 0x000fe20004000000 */
[----:B------:R-:W-:Y:S06]  /*36a0*/  BRA `(.L_x_48) ;  /* 0x0000000000547947 */ /* 0x000fec0003800000 */
.L_x_47:
[----:B------:R-:W-:-:S14]  /*36b0*/  DSETP.NAN.AND P0, PT, R14, R14, PT ;  /* 0x0000000e0e00722a */ /* 0x000fdc0003f08000 */
[----:B------:R-:W-:Y:S05]  /*36c0*/  @P0 BRA `(.L_x_49) ;  /* 0x0000000000440947 */ /* 0x000fea0003800000 */
[----:B------:R-:W-:-:S14]  /*36d0*/  DSETP.NAN.AND P0, PT, R12, R12, PT ;  /* 0x0000000c0c00722a */ /* 0x000fdc0003f08000 */
[----:B------:R-:W-:Y:S05]  /*36e0*/  @P0 BRA `(.L_x_50) ;  /* 0x0000000000300947 */ /* 0x000fea0003800000 */
[----:B------:R-:W-:Y:S01]  /*36f0*/  ISETP.NE.AND P0, PT, R43, R22, PT ;  /* 0x000000162b00720c */ /* 0x000fe20003f05270 */
[----:B------:R-:W-:Y:S02]  /*3700*/  IMAD.MOV.U32 R38, RZ, RZ, 0x0 ;  /* 0x00000000ff267424 */ /* 0x000fe400078e00ff */
[----:B------:R-:W-:-:S10]  /*3710*/  IMAD.MOV.U32 R39, RZ, RZ, -0x80000 ;  /* 0xfff80000ff277424 */ /* 0x000fd400078e00ff */
[----:B------:R-:W-:Y:S05]  /*3720*/  @!P0 BRA `(.L_x_48) ;  /* 0x0000000000348947 */ /* 0x000fea0003800000 */
[----:B------:R-:W-:Y:S02]  /*3730*/  ISETP.NE.AND P0, PT, R43, 0x7ff00000, PT ;  /* 0x7ff000002b00780c */ /* 0x000fe40003f05270 */
[----:B------:R-:W-:Y:S02]  /*3740*/  LOP3.LUT R39, R15, 0x80000000, R13, 0x48, !PT ;  /* 0x800000000f277812 */ /* 0x000fe400078e480d */
[----:B------:R-:W-:-:S13]  /*3750*/  ISETP.EQ.OR P0, PT, R22, RZ, !P0 ;  /* 0x000000ff1600720c */ /* 0x000fda0004702670 */
[----:B------:R-:W-:Y:S01]  /*3760*/  @P0 LOP3.LUT R3, R39, 0x7ff00000, RZ, 0xfc, !PT ;  /* 0x7ff0000027030812 */ /* 0x000fe200078efcff */
[----:B------:R-:W-:Y:S02]  /*3770*/  @!P0 IMAD.MOV.U32 R38, RZ, RZ, RZ ;  /* 0x000000ffff268224 */ /* 0x000fe400078e00ff */
[----:B------:R-:W-:Y:S02]  /*3780*/  @P0 IMAD.MOV.U32 R38, RZ, RZ, RZ ;  /* 0x000000ffff260224 */ /* 0x000fe400078e00ff */
[----:B------:R-:W-:Y:S01]  /*3790*/  @P0 IMAD.MOV.U32 R39, RZ, RZ, R3 ;  /* 0x000000ffff270224 */ /* 0x000fe200078e0003 */
[----:B------:R-:W-:Y:S06]  /*37a0*/  BRA `(.L_x_48) ;  /* 0x0000000000147947 */ /* 0x000fec0003800000 */
.L_x_50:
[----:B------:R-:W-:Y:S01]  /*37b0*/  LOP3.LUT R39, R13, 0x80000, RZ, 0xfc, !PT ;  /* 0x000800000d277812 */ /* 0x000fe200078efcff */
[----:B------:R-:W-:Y:S01]  /*37c0*/  IMAD.MOV.U32 R38, RZ, RZ, R12 ;  /* 0x000000ffff267224 */ /* 0x000fe200078e000c */
[----:B------:R-:W-:Y:S06]  /*37d0*/  BRA `(.L_x_48) ;  /* 0x0000000000087947 */ /* 0x000fec0003800000 */
.L_x_49:
[----:B------:R-:W-:Y:S01]  /*37e0*/  LOP3.LUT R39, R15, 0x80000, RZ, 0xfc, !PT ;  /* 0x000800000f277812 */ /* 0x000fe200078efcff */
[----:B------:R-:W-:-:S07]  /*37f0*/  IMAD.MOV.U32 R38, RZ, RZ, R14 ;  /* 0x000000ffff267224 */ /* 0x000fce00078e000e */
.L_x_48:
[----:B------:R-:W-:Y:S05]  /*3800*/  BSYNC.RECONVERGENT B2 ;  /* 0x0000000000027941 */ /* 0x000fea0003800200 */
.L_x_46:
[----:B------:R-:W-:Y:S02]  /*3810*/  IMAD.MOV.U32 R4, RZ, RZ, R0 ;  /* 0x000000ffff047224 */ /* 0x000fe400078e0000 */
[----:B------:R-:W-:-:S04]  /*3820*/  IMAD.MOV.U32 R5, RZ, RZ, 0x0 ;  /* 0x00000000ff057424 */ /* 0x000fc800078e00ff */
[----:B------:R-:W-:Y:S05]  /*3830*/  RET.REL.NODEC R4 `(_Z11moveAnt_oldPdS_jjddS_PiP17curandStateXORWOW) ;  /* 0xffffffc404f07950 */ /* 0x000fea0003c3ffff */
        .type           $_Z11moveAnt_oldPdS_jjddS_PiP17curandStateXORWOW$__internal_accurate_pow,@function
        .size           $_Z11moveAnt_oldPdS_jjddS_PiP17curandStateXORWOW$__internal_accurate_pow,(.L_x_137 - $_Z11moveAnt_oldPdS_jjddS_PiP17curandStateXORWOW$__internal_accurate_pow)
$_Z11moveAnt_oldPdS_jjddS_PiP17curandStateXORWOW$__internal_accurate_pow:
[----:B------:R-:W-:Y:S01]  /*3840*/  ISETP.GT.U32.AND P0, PT, R45, 0xfffff, PT ;  /* 0x000fffff2d00780c */ /* 0x000fe20003f04070 */
[----:B------:R-:W-:Y:S01]  /*3850*/  IMAD.MOV.U32 R8, RZ, RZ, R12 ;  /* 0x000000ffff087224 */ /* 0x000fe200078e000c */
[----:B------:R-:W-:Y:S01]  /*3860*/  UMOV UR4, 0x7d2cafe2 ;  /* 0x7d2cafe200047882 */ /* 0x000fe20000000000 */
[----:B------:R-:W-:Y:S01]  /*3870*/  IMAD.MOV.U32 R9, RZ, RZ, R45 ;  /* 0x000000ffff097224 */ /* 0x000fe200078e002d */
[----:B------:R-:W-:Y:S01]  /*3880*/  UMOV UR5, 0x3eb0f5ff ;  /* 0x3eb0f5ff00057882 */ /* 0x000fe20000000000 */
[----:B------:R-:W-:Y:S01]  /*3890*/  IMAD.MOV.U32 R65, RZ, RZ, R3 ;  /* 0x000000ffff417224 */ /* 0x000fe200078e0003 */
[----:B------:R-:W-:Y:S01]  /*38a0*/  UMOV UR6, 0x3b39803f ;  /* 0x3b39803f00067882 */ /* 0x000fe20000000000 */
[----:B------:R-:W-:Y:S02]  /*38b0*/  UMOV UR7, 0x3c7abc9e ;  /* 0x3c7abc9e00077882 */ /* 0x000fe40000000000 */
[----:B------:R-:W-:-:S04]  /*38c0*/  IMAD.SHL.U32 R3, R65, 0x2, RZ ;  /* 0x0000000241037824 */ /* 0x000fc800078e00ff */
[----:B------:R-:W-:Y:S01]  /*38d0*/  @!P0 DMUL R60, R8, 1.80143985094819840000e+16 ;  /* 0x43500000083c8828 */ /* 0x000fe20000000000 */
[--C-:B------:R-:W-:Y:S01]  /*38e0*/  IMAD.MOV.U32 R8, RZ, RZ, R45.reuse ;  /* 0x000000ffff087224 */ /* 0x100fe200078e002d */
[----:B------:R-:W-:-:S08]  /*38f0*/  SHF.R.U32.HI R45, RZ, 0x14, R45 ;  /* 0x00000014ff2d7819 */ /* 0x000fd0000001162d */
[----:B------:R-:W-:Y:S01]  /*3900*/  @!P0 IMAD.MOV.U32 R8, RZ, RZ, R61 ;  /* 0x000000ffff088224 */ /* 0x000fe200078e003d */
[----:B------:R-:W-:Y:S01]  /*3910*/  @!P0 LEA.HI R45, R61, 0xffffffca, RZ, 0xc ;  /* 0xffffffca3d2d8811 */ /* 0x000fe200078f60ff */
[----:B------:R-:W-:Y:S01]  /*3920*/  @!P0 IMAD.MOV.U32 R12, RZ, RZ, R60 ;  /* 0x000000ffff0c8224 */ /* 0x000fe200078e003c */
[----:B------:R-:W-:Y:S02]  /*3930*/  ISETP.GT.U32.AND P0, PT, R3, -0x2000001, PT ;  /* 0xfdffffff0300780c */ /* 0x000fe40003f04070 */
[----:B------:R-:W-:-:S04]  /*3940*/  LOP3.LUT R8, R8, 0x800fffff, RZ, 0xc0, !PT ;  /* 0x800fffff08087812 */ /* 0x000fc800078ec0ff */
[----:B------:R-:W-:Y:S01]  /*3950*/  LOP3.LUT R13, R8, 0x3ff00000, RZ, 0xfc, !PT ;  /* 0x3ff00000080d7812 */ /* 0x000fe200078efcff */
[----:B------:R-:W-:-:S03]  /*3960*/  IMAD.MOV.U32 R8, RZ, RZ, RZ ;  /* 0x000000ffff087224 */ /* 0x000fc600078e00ff */
[----:B------:R-:W-:-:S13]  /*3970*/  ISETP.GE.U32.AND P1, PT, R13, 0x3ff6a09f, PT ;  /* 0x3ff6a09f0d00780c */ /* 0x000fda0003f26070 */
[----:B------:R-:W-:-:S04]  /*3980*/  @P1 VIADD R9, R13, 0xfff00000 ;  /* 0xfff000000d091836 */ /* 0x000fc80000000000 */
[----:B------:R-:W-:-:S06]  /*3990*/  @P1 IMAD.MOV.U32 R13, RZ, RZ, R9 ;  /* 0x000000ffff0d1224 */ /* 0x000fcc00078e0009 */
[C---:B------:R-:W-:Y:S02]  /*39a0*/  DADD R20, R12.reuse, 1 ;  /* 0x3ff000000c147429 */ /* 0x040fe40000000000 */
[----:B------:R-:W-:-:S04]  /*39b0*/  DADD R12, R12, -1 ;  /* 0xbff000000c0c7429 */ /* 0x000fc80000000000 */
[----:B------:R-:W0:Y:S02]  /*39c0*/  MUFU.RCP64H R9, R21 ;  /* 0x0000001500097308 */ /* 0x000e240000001800 */
[----:B0-----:R-:W-:-:S08]  /*39d0*/  DFMA R10, -R20, R8, 1 ;  /* 0x3ff00000140a742b */ /* 0x001fd00000000108 */
[----:B------:R-:W-:-:S08]  /*39e0*/  DFMA R10, R10, R10, R10 ;  /* 0x0000000a0a0a722b */ /* 0x000fd0000000000a */
[----:B------:R-:W-:Y:S01]  /*39f0*/  DFMA R10, R8, R10, R8 ;  /* 0x0000000a080a722b */ /* 0x000fe20000000008 */
[----:B------:R-:W-:Y:S02]  /*3a00*/  IMAD.MOV.U32 R8, RZ, RZ, 0x41ad3b5a ;  /* 0x41ad3b5aff087424 */ /* 0x000fe400078e00ff */
[----:B------:R-:W-:-:S05]  /*3a10*/  IMAD.MOV.U32 R9, RZ, RZ, 0x3ed0f5d2 ;  /* 0x3ed0f5d2ff097424 */ /* 0x000fca00078e00ff */
[----:B------:R-:W-:-:S08]  /*3a20*/  DMUL R58, R12, R10 ;  /* 0x0000000a0c3a7228 */ /* 0x000fd00000000000 */
[----:B------:R-:W-:-:S08]  /*3a30*/  DFMA R58, R12, R10, R58 ;  /* 0x0000000a0c3a722b */ /* 0x000fd0000000003a */
[----:B------:R-:W-:Y:S02]  /*3a40*/  DMUL R14, R58, R58 ;  /* 0x0000003a3a0e7228 */ /* 0x000fe40000000000 */
[----:B------:R-:W-:-:S06]  /*3a50*/  DADD R56, R12, -R58 ;  /* 0x000000000c387229 */ /* 0x000fcc000000083a */
[----:B------:R-:W-:Y:S01]  /*3a60*/  DFMA R8, R14, UR4, R8 ;  /* 0x000000040e087c2b */ /* 0x000fe20008000008 */
[----:B------:R-:W-:Y:S01]  /*3a70*/  UMOV UR4, 0x75488a3f ;  /* 0x75488a3f00047882 */ /* 0x000fe20000000000 */
[----:B------:R-:W-:Y:S01]  /*3a80*/  UMOV UR5, 0x3ef3b20a ;  /* 0x3ef3b20a00057882 */ /* 0x000fe20000000000 */
[----:B------:R-:W-:-:S05]  /*3a90*/  DADD R56, R56, R56 ;  /* 0x0000000038387229 */ /* 0x000fca0000000038 */
[----:B------:R-:W-:Y:S01]  /*3aa0*/  DFMA R8, R14, R8, UR4 ;  /* 0x000000040e087e2b */ /* 0x000fe20008000008 */
[----:B------:R-:W-:Y:S01]  /*3ab0*/  UMOV UR4, 0xe4faecd5 ;  /* 0xe4faecd500047882 */ /* 0x000fe20000000000 */
[----:B------:R-:W-:Y:S01]  /*3ac0*/  UMOV UR5, 0x3f1745cd ;  /* 0x3f1745cd00057882 */ /* 0x000fe20000000000 */
[-C--:B------:R-:W-:Y:S02]  /*3ad0*/  DFMA R56, R12, -R58.reuse, R56 ;  /* 0x8000003a0c38722b */ /* 0x080fe40000000038 */
[----:B------:R-:W-:-:S03]  /*3ae0*/  DMUL R12, R58, R58 ;  /* 0x0000003a3a0c7228 */ /* 0x000fc60000000000 */
[----:B------:R-:W-:Y:S01]  /*3af0*/  DFMA R8, R14, R8, UR4 ;  /* 0x000000040e087e2b */ /* 0x000fe20008000008 */
[----:B------:R-:W-:Y:S01]  /*3b00*/  UMOV UR4, 0x258a578b ;  /* 0x258a578b00047882 */ /* 0x000fe20000000000 */
[----:B------:R-:W-:Y:S01]  /*3b10*/  UMOV UR5, 0x3f3c71c7 ;  /* 0x3f3c71c700057882 */ /* 0x000fe20000000000 */
[----:B------:R-:W-:-:S05]  /*3b20*/  DMUL R56, R10, R56 ;  /* 0x000000380a387228 */ /* 0x000fca0000000000 */
[----:B------:R-:W-:Y:S01]  /*3b30*/  DFMA R8, R14, R8, UR4 ;  /* 0x000000040e087e2b */ /* 0x000fe20008000008 */
[----:B------:R-:W-:Y:S01]  /*3b40*/  UMOV UR4, 0x9242b910 ;  /* 0x9242b91000047882 */ /* 0x000fe20000000000 */
[----:B------:R-:W-:-:S03]  /*3b50*/  UMOV UR5, 0x3f624924 ;  /* 0x3f62492400057882 */ /* 0x000fc60000000000 */
[----:B------:R-:W-:Y:S02]  /*3b60*/  VIADD R21, R57, 0x100000 ;  /* 0x0010000039157836 */ /* 0x000fe40000000000 */
[----:B------:R-:W-:Y:S01]  /*3b70*/  IMAD.MOV.U32 R20, RZ, RZ, R56 ;  /* 0x000000ffff147224 */ /* 0x000fe200078e0038 */
[----:B------:R-:W-:Y:S01]  /*3b80*/  DFMA R8, R14, R8, UR4 ;  /* 0x000000040e087e2b */ /* 0x000fe20008000008 */
[----:B------:R-:W-:Y:S01]  /*3b90*/  UMOV UR4, 0x99999dfb ;  /* 0x99999dfb00047882 */ /* 0x000fe20000000000 */
[----:B------:R-:W-:-:S06]  /*3ba0*/  UMOV UR5, 0x3f899999 ;  /* 0x3f89999900057882 */ /* 0x000fcc0000000000 */
[----:B------:R-:W-:Y:S01]  /*3bb0*/  DFMA R8, R14, R8, UR4 ;  /* 0x000000040e087e2b */ /* 0x000fe20008000008 */
[----:B------:R-:W-:Y:S01]  /*3bc0*/  UMOV UR4, 0x55555555 ;  /* 0x5555555500047882 */ /* 0x000fe20000000000 */
[----:B------:R-:W-:-:S06]  /*3bd0*/  UMOV UR5, 0x3fb55555 ;  /* 0x3fb5555500057882 */ /* 0x000fcc0000000000 */
[----:B------:R-:W-:-:S08]  /*3be0*/  DFMA R52, R14, R8, UR4 ;  /* 0x000000040e347e2b */ /* 0x000fd00008000008 */
[----:B------:R-:W-:Y:S01]  /*3bf0*/  DADD R10, -R52, UR4 ;  /* 0x00000004340a7e29 */ /* 0x000fe20008000100 */
[----:B------:R-:W-:Y:S01]  /*3c00*/  UMOV UR4, 0xb9e7b0 ;  /* 0x00b9e7b000047882 */ /* 0x000fe20000000000 */
[----:B------:R-:W-:-:S06]  /*3c10*/  UMOV UR5, 0x3c46a4cb ;  /* 0x3c46a4cb00057882 */ /* 0x000fcc0000000000 */
[----:B------:R-:W-:Y:S02]  /*3c20*/  DFMA R10, R14, R8, R10 ;  /* 0x000000080e0a722b */ /* 0x000fe4000000000a */
[C---:B------:R-:W-:Y:S02]  /*3c30*/  DFMA R14, R58.reuse, R58, -R12 ;  /* 0x0000003a3a0e722b */ /* 0x040fe4000000080c */
[----:B------:R-:W-:-:S04]  /*3c40*/  DMUL R8, R58, R12 ;  /* 0x0000000c3a087228 */ /* 0x000fc80000000000 */
[----:B------:R-:W-:Y:S01]  /*3c50*/  DADD R10, R10, -UR4 ;  /* 0x800000040a0a7e29 */ /* 0x000fe20008000000 */
[----:B------:R-:W-:Y:S01]  /*3c60*/  UMOV UR4, 0x80000000 ;  /* 0x8000000000047882 */ /* 0x000fe20000000000 */
[C---:B------:R-:W-:Y:S01]  /*3c70*/  DFMA R20, R58.reuse, R20, R14 ;  /* 0x000000143a14722b */ /* 0x040fe2000000000e */
[----:B------:R-:W-:Y:S01]  /*3c80*/  UMOV UR5, 0x43300000 ;  /* 0x4330000000057882 */ /* 0x000fe20000000000 */
[----:B------:R-:W-:-:S08]  /*3c90*/  DFMA R14, R58, R12, -R8 ;  /* 0x0000000c3a0e722b */ /* 0x000fd00000000808 */
[----:B------:R-:W-:Y:S02]  /*3ca0*/  DFMA R14, R56, R12, R14 ;  /* 0x0000000c380e722b */ /* 0x000fe4000000000e */
[----:B------:R-:W-:-:S06]  /*3cb0*/  DADD R12, R52, R10 ;  /* 0x00000000340c7229 */ /* 0x000fcc000000000a */
[----:B------:R-:W-:Y:S02]  /*3cc0*/  DFMA R14, R58, R20, R14 ;  /* 0x000000143a0e722b */ /* 0x000fe4000000000e */
[----:B------:R-:W-:Y:S02]  /*3cd0*/  DMUL R20, R12, R8 ;  /* 0x000000080c147228 */ /* 0x000fe40000000000 */
[----:B------:R-:W-:-:S06]  /*3ce0*/  DADD R52, R52, -R12 ;  /* 0x0000000034347229 */ /* 0x000fcc000000080c */
[----:B------:R-:W-:Y:S02]  /*3cf0*/  DFMA R54, R12, R8, -R20 ;  /* 0x000000080c36722b */ /* 0x000fe40000000814 */
[----:B------:R-:W-:-:S06]  /*3d00*/  DADD R52, R10, R52 ;  /* 0x000000000a347229 */ /* 0x000fcc0000000034 */
[----:B------:R-:W-:-:S08]  /*3d10*/  DFMA R14, R12, R14, R54 ;  /* 0x0000000e0c0e722b */ /* 0x000fd00000000036 */
[----:B------:R-:W-:-:S08]  /*3d20*/  DFMA R14, R52, R8, R14 ;  /* 0x00000008340e722b */ /* 0x000fd0000000000e */
[----:B------:R-:W-:-:S08]  /*3d30*/  DADD R10, R20, R14 ;  /* 0x00000000140a7229 */ /* 0x000fd0000000000e */
[--C-:B------:R-:W-:Y:S02]  /*3d40*/  DADD R8, R58, R10.reuse ;  /* 0x000000003a087229 */ /* 0x100fe4000000000a */
[----:B------:R-:W-:-:S06]  /*3d50*/  DADD R20, R20, -R10 ;  /* 0x0000000014147229 */ /* 0x000fcc000000080a */
[----:B------:R-:W-:Y:S02]  /*3d60*/  DADD R58, R58, -R8 ;  /* 0x000000003a3a7229 */ /* 0x000fe40000000808 */
[----:B------:R-:W-:-:S06]  /*3d70*/  DADD R20, R14, R20 ;  /* 0x000000000e147229 */ /* 0x000fcc0000000014 */
[----:B------:R-:W-:Y:S01]  /*3d80*/  DADD R58, R10, R58 ;  /* 0x000000000a3a7229 */ /* 0x000fe2000000003a */
[C---:B------:R-:W-:Y:S02]  /*3d90*/  VIADD R10, R45.reuse, 0xfffffc01 ;  /* 0xfffffc012d0a7836 */ /* 0x040fe40000000000 */
[----:B------:R-:W-:Y:S02]  /*3da0*/  @P1 VIADD R10, R45, 0xfffffc02 ;  /* 0xfffffc022d0a1836 */ /* 0x000fe40000000000 */
[----:B------:R-:W-:-:S03]  /*3db0*/  IMAD.MOV.U32 R11, RZ, RZ, 0x43300000 ;  /* 0x43300000ff0b7424 */ /* 0x000fc600078e00ff */
[----:B------:R-:W-:Y:S01]  /*3dc0*/  DADD R20, R20, R58 ;  /* 0x0000000014147229 */ /* 0x000fe2000000003a */
[----:B------:R-:W-:-:S06]  /*3dd0*/  LOP3.LUT R10, R10, 0x80000000, RZ, 0x3c, !PT ;  /* 0x800000000a0a7812 */ /* 0x000fcc00078e3cff */
[----:B------:R-:W-:Y:S01]  /*3de0*/  DADD R10, R10, -UR4 ;  /* 0x800000040a0a7e29 */ /* 0x000fe20008000000 */
[----:B------:R-:W-:Y:S01]  /*3df0*/  UMOV UR4, 0xfefa39ef ;  /* 0xfefa39ef00047882 */ /* 0x000fe20000000000 */
[----:B------:R-:W-:Y:S01]  /*3e00*/  DADD R56, R56, R20 ;  /* 0x0000000038387229 */ /* 0x000fe20000000014 */
[----:B------:R-:W-:-:S07]  /*3e10*/  UMOV UR5, 0x3fe62e42 ;  /* 0x3fe62e4200057882 */ /* 0x000fce0000000000 */
[----:B------:R-:W-:-:S08]  /*3e20*/  DADD R14, R8, R56 ;  /* 0x00000000080e7229 */ /* 0x000fd00000000038 */
[--C-:B------:R-:W-:Y:S02]  /*3e30*/  DFMA R12, R10, UR4, R14.reuse ;  /* 0x000000040a0c7c2b */ /* 0x100fe4000800000e */
[----:B------:R-:W-:-:S06]  /*3e40*/  DADD R20, R8, -R14 ;  /* 0x0000000008147229 */ /* 0x000fcc000000080e */
[----:B------:R-:W-:Y:S02]  /*3e50*/  DFMA R8, R10, -UR4, R12 ;  /* 0x800000040a087c2b */ /* 0x000fe4000800000c */
[----:B------:R-:W-:-:S06]  /*3e60*/  DADD R20, R56, R20 ;  /* 0x0000000038147229 */ /* 0x000fcc0000000014 */
[----:B------:R-:W-:-:S08]  /*3e70*/  DADD R8, -R14, R8 ;  /* 0x000000000e087229 */ /* 0x000fd00000000108 */
[----:B------:R-:W-:-:S08]  /*3e80*/  DADD R8, R20, -R8 ;  /* 0x0000000014087229 */ /* 0x000fd00000000808 */
[----:B------:R-:W-:Y:S01]  /*3e90*/  DFMA R10, R10, UR6, R8 ;  /* 0x000000060a0a7c2b */ /* 0x000fe20008000008 */
[----:B------:R-:W-:Y:S01]  /*3ea0*/  LOP3.LUT R9, R65, 0xff0fffff, RZ, 0xc0, !PT ;  /* 0xff0fffff41097812 */ /* 0x000fe200078ec0ff */
[----:B------:R-:W-:-:S03]  /*3eb0*/  IMAD.MOV.U32 R8, RZ, RZ, R64 ;  /* 0x000000ffff087224 */ /* 0x000fc600078e0040 */
[----:B------:R-:W-:-:S03]  /*3ec0*/  SEL R9, R9, R65, P0 ;  /* 0x0000004109097207 */ /* 0x000fc60000000000 */
[----:B------:R-:W-:-:S08]  /*3ed0*/  DADD R14, R12, R10 ;  /* 0x000000000c0e7229 */ /* 0x000fd0000000000a */
[----:B------:R-:W-:Y:S02]  /*3ee0*/  DADD R12, R12, -R14 ;  /* 0x000000000c0c7229 */ /* 0x000fe4000000080e */
[----:B------:R-:W-:-:S06]  /*3ef0*/  DMUL R52, R14, R8 ;  /* 0x000000080e347228 */ /* 0x000fcc0000000000 */
[----:B------:R-:W-:Y:S02]  /*3f00*/  DADD R12, R10, R12 ;  /* 0x000000000a0c7229 */ /* 0x000fe4000000000c */
[----:B------:R-:W-:-:S08]  /*3f10*/  DFMA R14, R14, R8, -R52 ;  /* 0x000000080e0e722b */ /* 0x000fd00000000834 */
[----:B------:R-:W-:Y:S01]  /*3f20*/  DFMA R12, R12, R8, R14 ;  /* 0x000000080c0c722b */ /* 0x000fe2000000000e */
[----:B------:R-:W-:Y:S02]  /*3f30*/  IMAD.MOV.U32 R8, RZ, RZ, 0x652b82fe ;  /* 0x652b82feff087424 */ /* 0x000fe400078e00ff */
[----:B------:R-:W-:-:S05]  /*3f40*/  IMAD.MOV.U32 R9, RZ, RZ, 0x3ff71547 ;  /* 0x3ff71547ff097424 */ /* 0x000fca00078e00ff */
[----:B------:R-:W-:-:S08]  /*3f50*/  DADD R10, R52, R12 ;  /* 0x00000000340a7229 */ /* 0x000fd0000000000c */
[----:B------:R-:W-:Y:S02]  /*3f60*/  DFMA R8, R10, R8, 6.75539944105574400000e+15 ;  /* 0x433800000a08742b */ /* 0x000fe40000000008 */
[----:B------:R-:W-:Y:S01]  /*3f70*/  FSETP.GEU.AND P0, PT, |R11|, 4.1917929649353027344, PT ;  /* 0x4086232b0b00780b */ /* 0x000fe20003f0e200 */
[----:B------:R-:W-:-:S05]  /*3f80*/  DADD R52, R52, -R10 ;  /* 0x0000000034347229 */ /* 0x000fca000000080a */
[----:B------:R-:W-:-:S03]  /*3f90*/  DADD R20, R8, -6.75539944105574400000e+15 ;  /* 0xc338000008147429 */ /* 0x000fc60000000000 */
[----:B------:R-:W-:-:S05]  /*3fa0*/  DADD R12, R12, R52 ;  /* 0x000000000c0c7229 */ /* 0x000fca0000000034 */
[----:B------:R-:W-:Y:S01]  /*3fb0*/  DFMA R14, R20, -UR4, R10 ;  /* 0x80000004140e7c2b */ /* 0x000fe2000800000a */
[----:B------:R-:W-:Y:S01]  /*3fc0*/  UMOV UR4, 0x3b39803f ;  /* 0x3b39803f00047882 */ /* 0x000fe20000000000 */
[----:B------:R-:W-:-:S06]  /*3fd0*/  UMOV UR5, 0x3c7abc9e ;  /* 0x3c7abc9e00057882 */ /* 0x000fcc0000000000 */
[----:B------:R-:W-:Y:S01]  /*3fe0*/  DFMA R14, R20, -UR4, R14 ;  /* 0x80000004140e7c2b */ /* 0x000fe2000800000e */
[----:B------:R-:W-:Y:S01]  /*3ff0*/  UMOV UR4, 0x69ce2bdf ;  /* 0x69ce2bdf00047882 */ /* 0x000fe20000000000 */
[----:B------:R-:W-:Y:S01]  /*4000*/  IMAD.MOV.U32 R20, RZ, RZ, -0x35dec16 ;  /* 0xfca213eaff147424 */ /* 0x000fe200078e00ff */
[----:B------:R-:W-:Y:S01]  /*4010*/  UMOV UR5, 0x3e5ade15 ;  /* 0x3e5ade1500057882 */ /* 0x000fe20000000000 */
[----:B------:R-:W-:-:S06]  /*4020*/  IMAD.MOV.U32 R21, RZ, RZ, 0x3e928af3 ;  /* 0x3e928af3ff157424 */ /* 0x000fcc00078e00ff */
[----:B------:R-:W-:Y:S01]  /*4030*/  DFMA R20, R14, UR4, R20 ;  /* 0x000000040e147c2b */ /* 0x000fe20008000014 */
[----:B------:R-:W-:Y:S01]  /*4040*/  UMOV UR4, 0x62401315 ;  /* 0x6240131500047882 */ /* 0x000fe20000000000 */
[----:B------:R-:W-:-:S06]  /*4050*/  UMOV UR5, 0x3ec71dee ;  /* 0x3ec71dee00057882 */ /* 0x000fcc0000000000 */
[----:B------:R-:W-:Y:S01]  /*4060*/  DFMA R20, R14, R20, UR4 ;  /* 0x000000040e147e2b */ /* 0x000fe20008000014 */
        /* <DEDUP_REMOVED lines=20> */
[----:B------:R-:W-:-:S08]  /*41b0*/  DFMA R20, R14, R20, UR4 ;  /* 0x000000040e147e2b */ /* 0x000fd00008000014 */
[----:B------:R-:W-:-:S08]  /*41c0*/  DFMA R20, R14, R20, 1 ;  /* 0x3ff000000e14742b */ /* 0x000fd00000000014 */
[----:B------:R-:W-:-:S10]  /*41d0*/  DFMA R20, R14, R20, 1 ;  /* 0x3ff000000e14742b */ /* 0x000fd40000000014 */
[----:B------:R-:W-:Y:S02]  /*41e0*/  IMAD R15, R8, 0x100000, R21 ;  /* 0x00100000080f7824 */ /* 0x000fe400078e0215 */
[----:B------:R-:W-:Y:S01]  /*41f0*/  IMAD.MOV.U32 R14, RZ, RZ, R20 ;  /* 0x000000ffff0e7224 */ /* 0x000fe200078e0014 */
[----:B------:R-:W-:Y:S06]  /*4200*/  @!P0 BRA `(.L_x_51) ;  /* 0x0000000000308947 */ /* 0x000fec0003800000 */
[----:B------:R-:W-:Y:S01]  /*4210*/  FSETP.GEU.AND P1, PT, |R11|, 4.2275390625, PT ;  /* 0x408748000b00780b */ /* 0x000fe20003f2e200 */
[C---:B------:R-:W-:Y:S02]  /*4220*/  DADD R14, R10.reuse, +INF ;  /* 0x7ff000000a0e7429 */ /* 0x040fe40000000000 */
[----:B------:R-:W-:-:S08]  /*4230*/  DSETP.GEU.AND P0, PT, R10, RZ, PT ;  /* 0x000000ff0a00722a */ /* 0x000fd00003f0e000 */
[----:B------:R-:W-:Y:S02]  /*4240*/  FSEL R14, R14, RZ, P0 ;  /* 0x000000ff0e0e7208 */ /* 0x000fe40000000000 */
[----:B------:R-:W-:Y:S02]  /*4250*/  @!P1 LEA.HI R3, R8, R8, RZ, 0x1 ;  /* 0x0000000808039211 */ /* 0x000fe400078f08ff */
[----:B------:R-:W-:Y:S02]  /*4260*/  FSEL R15, R15, RZ, P0 ;  /* 0x000000ff0f0f7208 */ /* 0x000fe40000000000 */
[----:B------:R-:W-:-:S05]  /*4270*/  @!P1 SHF.R.S32.HI R3, RZ, 0x1, R3 ;  /* 0x00000001ff039819 */ /* 0x000fca0000011403 */
[----:B------:R-:W-:Y:S02]  /*4280*/  @!P1 IMAD.IADD R8, R8, 0x1, -R3 ;  /* 0x0000000108089824 */ /* 0x000fe400078e0a03 */
[----:B------:R-:W-:-:S03]  /*4290*/  @!P1 IMAD R21, R3, 0x100000, R21 ;  /* 0x0010000003159824 */ /* 0x000fc600078e0215 */
[----:B------:R-:W-:Y:S01]  /*42a0*/  @!P1 LEA R9, R8, 0x3ff00000, 0x14 ;  /* 0x3ff0000008099811 */ /* 0x000fe200078ea0ff */
[----:B------:R-:W-:-:S06]  /*42b0*/  @!P1 IMAD.MOV.U32 R8, RZ, RZ, RZ ;  /* 0x000000ffff089224 */ /* 0x000fcc00078e00ff */
[----:B------:R-:W-:-:S11]  /*42c0*/  @!P1 DMUL R14, R20, R8 ;  /* 0x00000008140e9228 */ /* 0x000fd60000000000 */
.L_x_51:
[----:B------:R-:W-:Y:S01]  /*42d0*/  DFMA R12, R12, R14, R14 ;  /* 0x0000000e0c0c722b */ /* 0x000fe2000000000e */
[----:B------:R-:W-:Y:S01]  /*42e0*/  IMAD.MOV.U32 R8, RZ, RZ, R0 ;  /* 0x000000ffff087224 */ /* 0x000fe200078e0000 */
[----:B------:R-:W-:Y:S01]  /*42f0*/  DSETP.NEU.AND P0, PT, |R14|, +INF , PT ;  /* 0x7ff000000e00742a */ /* 0x000fe20003f0d200 */
[----:B------:R-:W-:-:S07]  /*4300*/  IMAD.MOV.U32 R9, RZ, RZ, 0x0 ;  /* 0x00000000ff097424 */ /* 0x000fce00078e00ff */
[----:B------:R-:W-:Y:S02]  /*4310*/  FSEL R3, R14, R12, !P0 ;  /* 0x0000000c0e037208 */ /* 0x000fe40004000000 */
[----:B------:R-:W-:Y:S01]  /*4320*/  FSEL R12, R15, R13, !P0 ;  /* 0x0000000d0f0c7208 */ /* 0x000fe20004000000 */
[----:B------:R-:W-:Y:S06]  /*4330*/  RET.REL.NODEC R8 `(_Z11moveAnt_oldPdS_jjddS_PiP17curandStateXORWOW) ;  /* 0xffffffbc08307950 */ /* 0x000fec0003c3ffff */
.L_x_52:
[----:B------:R-:W-:-:S00]  /*4340*/  BRA `(.L_x_52) ;  /* 0xfffffffc00fc7947 */ /* 0x000fc0000383ffff */
[----:B------:R-:W-:-:S00]  /*4350*/  NOP ;  /* 0x0000000000007918 */ /* 0x000fc00000000000 */
        /* <DEDUP_REMOVED lines=10> */
.L_x_137:


//--------------------- .text._Z7moveAntPdS_S_jjddS_PiP17curandStateXORWOW --------------------------
	.section	.text._Z7moveAntPdS_S_jjddS_PiP17curandStateXORWOW,"ax",@progbits
	.align	128
        .global         _Z7moveAntPdS_S_jjddS_PiP17curandStateXORWOW
        .type           _Z7moveAntPdS_S_jjddS_PiP17curandStateXORWOW,@function
        .size           _Z7moveAntPdS_S_jjddS_PiP17curandStateXORWOW,(.L_x_139 - _Z7moveAntPdS_S_jjddS_PiP17curandStateXORWOW)
        .other          _Z7moveAntPdS_S_jjddS_PiP17curandStateXORWOW,@"STO_CUDA_ENTRY STV_DEFAULT"
_Z7moveAntPdS_S_jjddS_PiP17curandStateXORWOW:
.text._Z7moveAntPdS_S_jjddS_PiP17curandStateXORWOW:
[----:B------:R-:W0:Y:S01]  /*0000*/  LDC R1, c[0x0][0x37c] ;  /* 0x0000df00ff017b82 */ /* 0x000e220000000800 */
[----:B------:R-:W1:Y:S01]  /*0010*/  LDCU UR4, c[0x0][0x39c] ;  /* 0x00007380ff0477ac */ /* 0x000e620008000800 */
[----:B0-----:R-:W-:Y:S01]  /*0020*/  VIADD R1, R1, 0xffffff90 ;  /* 0xffffff9001017836 */ /* 0x001fe20000000000 */
[----:B------:R-:W0:Y:S04]  /*0030*/  LDCU.64 UR40, c[0x0][0x358] ;  /* 0x00006b00ff2877ac */ /* 0x000e280008000a00 */
[----:B------:R-:W-:Y:S01]  /*0040*/  R2UR UR47, R1 ;  /* 0x00000000012f72ca */ /* 0x000fe200000e0000 */
[----:B------:R-:W2:Y:S01]  /*0050*/  LDCU.64 UR44, c[0x0][0x388] ;  /* 0x00007100ff2c77ac */ /* 0x000ea20008000a00 */
[----:B-1----:R-:W-:-:S11]  /*0060*/  UISETP.NE.AND UP0, UPT, UR4, URZ, UPT ;  /* 0x000000ff0400728c */ /* 0x002fd6000bf05270 */
[----:B------:R-:W-:Y:S01]  /*0070*/  UIADD3 UR46, UPT, UPT, UR47, 0x20, URZ ;  /* 0x000000202f2e7890 */ /* 0x000fe2000fffe0ff */
[----:B0-----:R-:W-:Y:S11]  /*0080*/  BRA.U !UP0, `(.L_x_53) ;  /* 0x0000001908007547 */ /* 0x001ff6000b800000 */
[----:B------:R-:W0:Y:S01]  /*0090*/  S2R R2, SR_TID.X ;  /* 0x0000000000027919 */ /* 0x000e220000002100 */
[----:B------:R-:W0:Y:S01]  /*00a0*/  LDC.64 R4, c[0x0][0x3c0] ;  /* 0x0000f000ff047b82 */ /* 0x000e220000000a00 */
[----:B------:R-:W1:Y:S01]  /*00b0*/  LDCU.128 UR4, c[0x0][0x3a0] ;  /* 0x00007400ff0477ac */ /* 0x000e620008000c00 */
[----:B------:R-:W3:Y:S06]  /*00c0*/  LDCU UR49, c[0x0][0x3ac] ;  /* 0x00007580ff3177ac */ /* 0x000eec0008000800 */
[----:B------:R-:W4:Y:S01]  /*00d0*/  LDC.64 R6, c[0x0][0x3a0] ;  /* 0x0000e800ff067b82 */ /* 0x000f220000000a00 */
[----:B------:R-:W0:Y:S01]  /*00e0*/  LDCU.64 UR36, c[0x0][0x3a8] ;  /* 0x00007500ff2477ac */ /* 0x000e220008000a00 */
[----:B------:R-:W0:Y:S06]  /*00f0*/  LDCU.64 UR38, c[0x0][0x3a0] ;  /* 0x00007400ff2677ac */ /* 0x000e2c0008000a00 */
[----:B------:R-:W2:Y:S01]  /*0100*/  LDC.64 R30, c[0x0][0x3a8] ;  /* 0x0000ea00ff1e7b82 */ /* 0x000ea20000000a00 */
[----:B------:R-:W0:Y:S02]  /*0110*/  LDCU UR51, c[0x0][0x3a4] ;  /* 0x00007480ff3377ac */ /* 0x000e240008000800 */
[----:B0-----:R-:W-:-:S05]  /*0120*/  IMAD.WIDE.U32 R4, R2, 0x30, R4 ;  /* 0x0000003002047825 */ /* 0x001fca00078e0004 */
[----:B------:R0:W5:Y:S04]  /*0130*/  LDG.E.64 R46, desc[UR40][R4.64] ;  /* 0x00000028042e7981 */ /* 0x000168000c1e1b00 */
[----:B------:R0:W5:Y:S04]  /*0140*/  LDG.E.64 R44, desc[UR40][R4.64+0x8] ;  /* 0x00000828042c7981 */ /* 0x000168000c1e1b00 */
[----:B------:R0:W5:Y:S01]  /*0150*/  LDG.E.64 R42, desc[UR40][R4.64+0x10] ;  /* 0x00001028042a7981 */ /* 0x000162000c1e1b00 */
[----:B-1----:R-:W-:Y:S01]  /*0160*/  USHF.R.U32.HI UR8, URZ, 0x14, UR5 ;  /* 0x00000014ff087899 */ /* 0x002fe20008011605 */
[----:B----4-:R0:W1:Y:S01]  /*0170*/  FRND.F64.TRUNC R32, R6 ;  /* 0x0000000600207313 */ /* 0x010062000030d800 */
[----:B------:R-:W-:Y:S01]  /*0180*/  BSSY.RECONVERGENT B8, `(.L_x_53) ;  /* 0x0000170000087945 */ /* 0x000fe20003800200 */
[----:B------:R-:W-:Y:S01]  /*0190*/  UISETP.GE.AND UP1, UPT, UR5, URZ, UPT ;  /* 0x000000ff0500728c */ /* 0x000fe2000bf26270 */
[----:B------:R-:W-:Y:S01]  /*01a0*/  IMAD.MOV.U32 R23, RZ, RZ, RZ ;  /* 0x000000ffff177224 */ /* 0x000fe200078e00ff */
[----:B------:R-:W-:-:S02]  /*01b0*/  ULOP3.LUT UR8, UR8, 0x7ff, URZ, 0xc0, !UPT ;  /* 0x000007ff08087892 */ /* 0x000fc4000f8ec0ff */
[----:B------:R-:W-:Y:S02]  /*01c0*/  USEL UR52, URZ, 0x7ff00000, !UP1 ;  /* 0x7ff00000ff347887 */ /* 0x000fe4000c800000 */
[----:B------:R-:W-:Y:S01]  /*01d0*/  UIADD3 UR42, UPT, UPT, UR8, -0x3f4, URZ ;  /* 0xfffffc0c082a7890 */ /* 0x000fe2000fffe0ff */
[----:B--2---:R-:W2:Y:S01]  /*01e0*/  FRND.F64.TRUNC R30, R30 ;  /* 0x0000001e001e7313 */ /* 0x004ea2000030d800 */
[----:B------:R-:W-:Y:S02]  /*01f0*/  USHF.R.U32.HI UR8, URZ, 0x14, UR7 ;  /* 0x00000014ff087899 */ /* 0x000fe40008011607 */
[----:B------:R-:W-:Y:S02]  /*0200*/  USHF.L.U32 UR48, UR4, UR42, URZ ;  /* 0x0000002a04307299 */ /* 0x000fe400080006ff */
[----:B------:R-:W-:Y:S02]  /*0210*/  USHF.L.U64.HI UR42, UR4, UR42, UR5 ;  /* 0x0000002a042a7299 */ /* 0x000fe40008010205 */
[----:B------:R-:W-:-:S02]  /*0220*/  UISETP.NE.U32.AND UP0, UPT, UR48, URZ, UPT ;  /* 0x000000ff3000728c */ /* 0x000fc4000bf05070 */
[----:B------:R-:W-:Y:S02]  /*0230*/  ULOP3.LUT UR8, UR8, 0x7ff, URZ, 0xc0, !UPT ;  /* 0x000007ff08087892 */ /* 0x000fe4000f8ec0ff */
[----:B------:R-:W-:Y:S02]  /*0240*/  UISETP.NE.AND.EX UP0, UPT, UR42, -0x80000000, UPT, UP0 ;  /* 0x800000002a00788c */ /* 0x000fe4000bf05300 */
[----:B------:R-:W-:-:S04]  /*0250*/  UIADD3 UR8, UPT, UPT, UR8, -0x3f4, URZ ;  /* 0xfffffc0c08087890 */ /* 0x000fc8000fffe0ff */
[----:B------:R-:W-:Y:S01]  /*0260*/  PLOP3.LUT P0, PT, PT, PT, UP0, 0x80, 0x8 ;  /* 0x000000000008781c */ /* 0x000fe20003f0f008 */
[----:B------:R-:W-:Y:S02]  /*0270*/  USHF.L.U32 UR50, UR6, UR8, URZ ;  /* 0x0000000806327299 */ /* 0x000fe400080006ff */
[----:B------:R-:W-:Y:S02]  /*0280*/  USHF.L.U64.HI UR43, UR6, UR8, UR7 ;  /* 0x00000008062b7299 */ /* 0x000fe40008010207 */
[----:B------:R-:W-:-:S04]  /*0290*/  UISETP.NE.U32.AND UP0, UPT, UR50, URZ, UPT ;  /* 0x000000ff3200728c */ /* 0x000fc8000bf05070 */
[----:B------:R-:W-:-:S04]  /*02a0*/  UISETP.NE.AND.EX UP0, UPT, UR43, -0x80000000, UPT, UP0 ;  /* 0x800000002b00788c */ /* 0x000fc8000bf05300 */
[----:B------:R-:W-:Y:S02]  /*02b0*/  DSETP.NEU.AND P1, PT, |R6|, 0.5, !P0 ;  /* 0x3fe000000600742a */ /* 0x000fe4000472d200 */
[----:B------:R-:W-:-:S04]  /*02c0*/  PLOP3.LUT P0, PT, PT, PT, UP0, 0x80, 0x8 ;  /* 0x000000000008781c */ /* 0x000fc80003f0f008 */
[----:B------:R-:W-:Y:S02]  /*02d0*/  P2R R26, PR, RZ, 0x2 ;  /* 0x00000002ff1a7803 */ /* 0x000fe40000000000 */
[----:B0123--:R-:W-:-:S07]  /*02e0*/  P2R R25, PR, RZ, 0x1 ;  /* 0x00000001ff197803 */ /* 0x00ffce0000000000 */
.L_x_85:
[----:B01----:R-:W0:Y:S01]  /*02f0*/  LDC R16, c[0x0][0x39c] ;  /* 0x0000e700ff107b82 */ /* 0x003e220000000800 */
[----:B------:R-:W-:Y:S01]  /*0300*/  IMAD.MOV.U32 R7, RZ, RZ, 0x1 ;  /* 0x00000001ff077424 */ /* 0x000fe200078e00ff */
[----:B--2---:R-:W-:Y:S01]  /*0310*/  LEA R3, R23, UR46, 0x2 ;  /* 0x0000002e17037c11 */ /* 0x004fe2000f8e10ff */
[----:B-----5:R-:W-:Y:S01]  /*0320*/  IMAD.IADD R8, R1, 0x1, R2 ;  /* 0x0000000101087824 */ /* 0x020fe200078e0202 */
[----:B------:R-:W-:Y:S01]  /*0330*/  MOV R0, 0x0 ;  /* 0x0000000000007802 */ /* 0x000fe20000000f00 */
[----:B------:R-:W-:Y:S01]  /*0340*/  VIADD R23, R23, 0x1 ;  /* 0x0000000117177836 */ /* 0x000fe20000000000 */
[----:B------:R-:W-:Y:S01]  /*0350*/  CS2R R28, SRZ ;  /* 0x00000000001c7805 */ /* 0x000fe2000001ff00 */
[----:B-----5:R-:W-:Y:S01]  /*0360*/  IMAD.MOV.U32 R24, RZ, RZ, R47 ;  /* 0x000000ffff187224 */ /* 0x020fe200078e002f */
[----:B------:R1:W-:Y:S01]  /*0370*/  STL.U8 [R8], R7 ;  /* 0x0000000708007387 */ /* 0x0003e20000100000 */
[----:B------:R-:W-:Y:S02]  /*0380*/  IMAD.MOV.U32 R47, RZ, RZ, R44 ;  /* 0x000000ffff2f7224 */ /* 0x000fe400078e002c */
[----:B------:R-:W-:Y:S01]  /*0390*/  IMAD.MOV.U32 R44, RZ, RZ, R45 ;  /* 0x000000ffff2c7224 */ /* 0x000fe200078e002d */
[----:B------:R2:W-:Y:S01]  /*03a0*/  STL [R3], R2 ;  /* 0x0000000203007387 */ /* 0x0005e20000100800 */
[----:B------:R-:W-:-:S02]  /*03b0*/  IMAD.MOV.U32 R45, RZ, RZ, R42 ;  /* 0x000000ffff2d7224 */ /* 0x000fc400078e002a */
[----:B------:R-:W-:Y:S02]  /*03c0*/  IMAD.MOV.U32 R4, RZ, RZ, 0x18 ;  /* 0x00000018ff047424 */ /* 0x000fe400078e00ff */
[----:B------:R-:W-:Y:S01]  /*03d0*/  IMAD.MOV.U32 R5, RZ, RZ, RZ ;  /* 0x000000ffff057224 */ /* 0x000fe200078e00ff */
[----:B-1----:R1:W3:Y:S01]  /*03e0*/  LDC.64 R6, c[0x4][R0] ;  /* 0x0100000000067b82 */ /* 0x0022e20000000a00 */
[----:B------:R-:W-:Y:S01]  /*03f0*/  IMAD.MOV.U32 R42, RZ, RZ, R43 ;  /* 0x000000ffff2a7224 */ /* 0x000fe200078e002b */
[----:B0-----:R-:W-:Y:S02]  /*0400*/  ISETP.GE.AND P1, PT, R16, 0x1, PT ;  /* 0x000000011000780c */ /* 0x001fe40003f26270 */
[----:B------:R-:W-:Y:S02]  /*0410*/  ISETP.NE.AND P0, PT, R23, R16, PT ;  /* 0x000000101700720c */ /* 0x000fe40003f05270 */
[----:B-1----:R-:W-:Y:S02]  /*0420*/  P2R R0, PR, RZ, 0x2 ;  /* 0x00000002ff007803 */ /* 0x002fe40000000000 */
[----:B--2---:R-:W-:-:S09]  /*0430*/  P2R R27, PR, RZ, 0x1 ;  /* 0x00000001ff1b7803 */ /* 0x004fd20000000000 */
[----:B------:R-:W-:-:S07]  /*0440*/  LEPC R20, `(.L_x_54) ;  /* 0x000000001014794e */ /* 0x000fce0000000000 */
[----:B---3--:R-:W-:Y:S05]  /*0450*/  CALL.ABS.NOINC R6 ;  /* 0x0000000006007343 */ /* 0x008fea0003c00000 */
.L_x_54:
        /* <DEDUP_REMOVED lines=20> */
.L_x_72:
        /* <DEDUP_REMOVED lines=25> */
.L_x_59:
        /* <DEDUP_REMOVED lines=8> */
[----:B-----5:R-:W-:Y:S05]  /*07b0*/  CALL.REL.NOINC `($_Z7moveAntPdS_S_jjddS_PiP17curandStateXORWOW$__internal_accurate_pow) ;  /* 0x0000003000387944 */ /* 0x020fea0003c00000 */
[----:B------:R-:W-:Y:S05]  /*07c0*/  BSYNC.RECONVERGENT B1 ;  /* 0x0000000000017941 */ /* 0x000fea0003800200 */
.L_x_61:
        /* <DEDUP_REMOVED lines=18> */
.L_x_60:
[----:B------:R-:W-:Y:S05]  /*08f0*/  BSYNC.RECONVERGENT B0 ;  /* 0x0000000000007941 */ /* 0x000fea0003800200 */
.L_x_58:
        /* <DEDUP_REMOVED lines=18> */
.L_x_64:
        /* <DEDUP_REMOVED lines=12> */
.L_x_63:
[----:B------:R-:W-:Y:S05]  /*0ae0*/  BSYNC.RECONVERGENT B0 ;  /* 0x0000000000007941 */ /* 0x000fea0003800200 */
.L_x_62:
        /* <DEDUP_REMOVED lines=17> */
[----:B------:R-:W-:Y:S05]  /*0c00*/  CALL.REL.NOINC `($_Z7moveAntPdS_S_jjddS_PiP17curandStateXORWOW$__internal_accurate_pow) ;  /* 0x0000002c00247944 */ /* 0x000fea0003c00000 */
[----:B------:R-:W-:Y:S05]  /*0c10*/  BSYNC.RECONVERGENT B1 ;  /* 0x0000000000017941 */ /* 0x000fea0003800200 */
.L_x_67:
[----:B------:R-:W-:Y:S01]  /*0c20*/  IMAD.MOV.U32 R8, RZ, RZ, R3 ;  /* 0x000000ffff087224 */ /* 0x000fe200078e0003 */
[----:B------:R-:W-:Y:S01]  /*0c30*/  UISETP.NE.U32.AND UP0, UPT, UR48, URZ, UPT ;  /* 0x000000ff3000728c */ /* 0x000fe2000bf05070 */
[----:B------:R-:W-:Y:S01]  /*0c40*/  IMAD.MOV.U32 R9, RZ, RZ, R12 ;  /* 0x000000ffff097224 */ /* 0x000fe200078e000c */
[----:B------:R-:W-:Y:S01]  /*0c50*/  DSETP.NEU.AND P1, PT, R32, UR38, PT ;  /* 0x0000002620007e2a */ /* 0x000fe2000bf2d000 */
[----:B------:R-:W-:Y:S01]  /*0c60*/  ISETP.GE.AND P2, PT, R7, RZ, PT ;  /* 0x000000ff0700720c */ /* 0x000fe20003f46270 */
[----:B------:R-:W-:-:S03]  /*0c70*/  UISETP.NE.AND.EX UP0, UPT, UR42, -0x80000000, UPT, UP0 ;  /* 0x800000002a00788c */ /* 0x000fc6000bf05300 */
[----:B------:R-:W-:-:S03]  /*0c80*/  DADD R8, -RZ, -R8 ;  /* 0x00000000ff087229 */ /* 0x000fc60000000908 */
[----:B------:R-:W-:-:S07]  /*0c90*/  PLOP3.LUT P0, PT, PT, PT, UP0, 0x80, 0x8 ;  /* 0x000000000008781c */ /* 0x000fce0003f0f008 */
[-C--:B------:R-:W-:Y:S02]  /*0ca0*/  FSEL R10, R8, R3.reuse, !P0 ;  /* 0x00000003080a7208 */ /* 0x080fe40004000000 */
[-C--:B------:R-:W-:Y:S02]  /*0cb0*/  FSEL R9, R9, R12.reuse, !P0 ;  /* 0x0000000c09097208 */ /* 0x080fe40004000000 */
[----:B------:R-:W-:Y:S02]  /*0cc0*/  PLOP3.LUT P0, PT, PT, PT, UP0, 0x80, 0x8 ;  /* 0x000000000008781c */ /* 0x000fe40003f0f008 */
[----:B------:R-:W-:Y:S02]  /*0cd0*/  FSEL R10, R10, R3, !P2 ;  /* 0x000000030a0a7208 */ /* 0x000fe40005000000 */
[----:B------:R-:W-:Y:S02]  /*0ce0*/  FSEL R11, R9, R12, !P2 ;  /* 0x0000000c090b7208 */ /* 0x000fe40005000000 */
[----:B------:R-:W-:-:S02]  /*0cf0*/  PLOP3.LUT P0, PT, P0, PT, PT, 0x8, 0x80 ;  /* 0x000000000080781c */ /* 0x000fc4000070e170 */
[----:B------:R-:W-:Y:S02]  /*0d00*/  @P1 FSEL R10, R10, RZ, P2 ;  /* 0x000000ff0a0a1208 */ /* 0x000fe40001000000 */
[----:B------:R-:W-:-:S09]  /*0d10*/  @P1 FSEL R11, R11, -QNAN , P2 ;  /* 0xfff800000b0b1808 */ /* 0x000fd20001000000 */
.L_x_66:
[----:B------:R-:W-:Y:S05]  /*0d20*/  BSYNC.RECONVERGENT B0 ;  /* 0x0000000000007941 */ /* 0x000fea0003800200 */
.L_x_65:
        /* <DEDUP_REMOVED lines=19> */
.L_x_70:
[----:B------:R-:W-:-:S14]  /*0e60*/  DSETP.NEU.AND P1, PT, |R6|, +INF , PT ;  /* 0x7ff000000600742a */ /* 0x000fdc0003f2d200 */
[----:B------:R-:W-:Y:S05]  /*0e70*/  @P1 BRA `(.L_x_69) ;  /* 0x0000000000241947 */ /* 0x000fea0003800000 */
[----:B------:R-:W-:Y:S01]  /*0e80*/  ULOP3.LUT UR5, UR51, 0x7fffffff, URZ, 0xc0, !UPT ;  /* 0x7fffffff33057892 */ /* 0x000fe2000f8ec0ff */
[----:B------:R-:W-:Y:S01]  /*0e90*/  ISETP.GE.AND P1, PT, R7, RZ, PT ;  /* 0x000000ff0700720c */ /* 0x000fe20003f26270 */
[----:B------:R-:W-:Y:S02]  /*0ea0*/  UIADD3 UR4, UPT, UPT, UR52, -0x80000000, URZ ;  /* 0x8000000034047890 */ /* 0x000fe4000fffe0ff */
[----:B------:R-:W-:-:S04]  /*0eb0*/  UISETP.NE.AND UP0, UPT, UR5, 0x3fe00000, UPT ;  /* 0x3fe000000500788c */ /* 0x000fc8000bf05270 */
[----:B------:R-:W-:-:S06]  /*0ec0*/  USEL UR4, UR4, UR52, UP0 ;  /* 0x0000003404047287 */ /* 0x000fcc0008000000 */
[----:B------:R-:W-:-:S05]  /*0ed0*/  IMAD.U32 R10, RZ, RZ, UR4 ;  /* 0x00000004ff0a7e24 */ /* 0x000fca000f8e00ff */
[----:B------:R-:W-:-:S04]  /*0ee0*/  SEL R10, R10, UR52, P0 ;  /* 0x000000340a0a7c07 */ /* 0x000fc80008000000 */
[----:B------:R-:W-:Y:S01]  /*0ef0*/  SEL R11, R10, UR52, !P1 ;  /* 0x000000340a0b7c07 */ /* 0x000fe2000c800000 */
[----:B------:R-:W-:-:S07]  /*0f00*/  IMAD.MOV.U32 R10, RZ, RZ, RZ ;  /* 0x000000ffff0a7224 */ /* 0x000fce00078e00ff */
.L_x_69:
[----:B------:R-:W-:Y:S05]  /*0f10*/  BSYNC.RECONVERGENT B0 ;  /* 0x0000000000007941 */ /* 0x000fea0003800200 */
.L_x_68:
        /* <DEDUP_REMOVED lines=21> */
.L_x_71:
[----:B------:R-:W-:Y:S01]  /*1070*/  IMAD.MOV.U32 R6, RZ, RZ, 0x0 ;  /* 0x00000000ff067424 */ /* 0x000fe200078e00ff */
[----:B------:R0:W-:Y:S01]  /*1080*/  ST.E.64 desc[UR40][R18.64+0x10], R4 ;  /* 0x0000100412007985 */ /* 0x0001e2000c101b28 */
[----:B------:R-:W-:-:S03]  /*1090*/  IMAD.MOV.U32 R7, RZ, RZ, -0x3fa70000 ;  /* 0xc0590000ff077424 */ /* 0x000fc600078e00ff */
[----:B------:R1:W-:Y:S04]  /*10a0*/  ST.E.64 desc[UR40][R4.64+0x10], RZ ;  /* 0x000010ff04007985 */ /* 0x0003e8000c101b28 */
[----:B------:R1:W-:Y:S01]  /*10b0*/  ST.E.64 desc[UR40][R4.64+0x8], R6 ;  /* 0x0000080604007985 */ /* 0x0003e2000c101b28 */
[----:B0-----:R-:W-:Y:S02]  /*10c0*/  IMAD.MOV.U32 R18, RZ, RZ, R4 ;  /* 0x000000ffff127224 */ /* 0x001fe400078e0004 */
[----:B------:R-:W-:-:S07]  /*10d0*/  IMAD.MOV.U32 R19, RZ, RZ, R5 ;  /* 0x000000ffff137224 */ /* 0x000fce00078e0005 */
.L_x_57:
[----:B------:R-:W-:Y:S05]  /*10e0*/  BSYNC.RECONVERGENT B6 ;  /* 0x0000000000067941 */ /* 0x000fea0003800200 */
.L_x_56:
        /* <DEDUP_REMOVED lines=9> */
.L_x_55:
        /* <DEDUP_REMOVED lines=21> */
[----:B------:R-:W-:Y:S05]  /*12d0*/  CALL.REL.NOINC `($__internal_1_$__cuda_sm20_div_rn_f64_full) ;  /* 0x0000002000047944 */ /* 0x000fea0003c00000 */
[----:B------:R-:W-:Y:S02]  /*12e0*/  IMAD.MOV.U32 R4, RZ, RZ, R34 ;  /* 0x000000ffff047224 */ /* 0x000fe400078e0022 */
[----:B------:R-:W-:-:S07]  /*12f0*/  IMAD.MOV.U32 R5, RZ, RZ, R35 ;  /* 0x000000ffff057224 */ /* 0x000fce00078e0023 */
.L_x_74:
[----:B------:R-:W-:Y:S05]  /*1300*/  BSYNC.RECONVERGENT B0 ;  /* 0x0000000000007941 */ /* 0x000fea0003800200 */
.L_x_73:
        /* <DEDUP_REMOVED lines=10> */
.L_x_79:
        /* <DEDUP_REMOVED lines=25> */
[----:B------:R-:W-:Y:S05]  /*1540*/  CALL.REL.NOINC `($__internal_1_$__cuda_sm20_div_rn_f64_full) ;  /* 0x0000001c00687944 */ /* 0x000fea0003c00000 */
[----:B------:R-:W-:Y:S02]  /*1550*/  IMAD.MOV.U32 R4, RZ, RZ, R34 ;  /* 0x000000ffff047224 */ /* 0x000fe400078e0022 */
[----:B------:R-:W-:-:S07]  /*1560*/  IMAD.MOV.U32 R5, RZ, RZ, R35 ;  /* 0x000000ffff057224 */ /* 0x000fce00078e0023 */
.L_x_78:
[----:B------:R-:W-:Y:S05]  /*1570*/  BSYNC.RECONVERGENT B1 ;  /* 0x0000000000017941 */ /* 0x000fea0003800200 */
.L_x_77:
        /* <DEDUP_REMOVED lines=13> */
.L_x_76:
[----:B------:R-:W-:Y:S05]  /*1650*/  BSYNC.RECONVERGENT B0 ;  /* 0x0000000000007941 */ /* 0x000fea0003800200 */
.L_x_75:
        /* <DEDUP_REMOVED lines=17> */
.L_x_84:
        /* <DEDUP_REMOVED lines=11> */
.L_x_82:
[----:B------:R2:W5:Y:S01]  /*1820*/  LD.E R2, desc[UR40][R2.64] ;  /* 0x0000002802027980 */ /* 0x000562000c101900 */
[----:B------:R-:W-:Y:S05]  /*1830*/  BRA `(.L_x_81) ;  /* 0x0000000000047947 */ /* 0x000fea0003800000 */
.L_x_83:
[----:B------:R1:W5:Y:S02]  /*1840*/  LD.E R2, desc[UR40][R16.64] ;  /* 0x0000002810027980 */ /* 0x000364000c101900 */
.L_x_81:
[----:B------:R-:W-:Y:S05]  /*1850*/  BSYNC.RECONVERGENT B0 ;  /* 0x0000000000007941 */ /* 0x000fea0003800200 */
.L_x_80:
[----:B------:R-:W-:-:S13]  /*1860*/  ISETP.NE.AND P0, PT, R27, RZ, PT ;  /* 0x000000ff1b00720c */ /* 0x000fda0003f05270 */
[----:B------:R-:W-:Y:S05]  /*1870*/  @P0 BRA `(.L_x_85) ;  /* 0xffffffe8009c0947 */ /* 0x000fea000383ffff */
[----:B------:R-:W-:Y:S05]  /*1880*/  BSYNC.RECONVERGENT B8 ;  /* 0x0000000000087941 */ /* 0x000fea0003800200 */
.L_x_53:
[----:B0-----:R-:W0:Y:S01]  /*1890*/  LDC R0, c[0x0][0x39c] ;  /* 0x0000e700ff007b82 */ /* 0x001e220000000800 */
[----:B--2--5:R-:W-:Y:S02]  /*18a0*/  CS2R R2, SRZ ;  /* 0x0000000000027805 */ /* 0x024fe4000001ff00 */
[C---:B0-----:R-:W-:Y:S01]  /*18b0*/  ISETP.GE.U32.AND P0, PT, R0.reuse, 0x2, PT ;  /* 0x000000020000780c */ /* 0x041fe20003f06070 */
[----:B------:R-:W-:-:S12]  /*18c0*/  VIADD R40, R0, 0xffffffff ;  /* 0xffffffff00287836 */ /* 0x000fd80000000000 */
[----:B------:R-:W-:Y:S05]  /*18d0*/  @!P0 BRA `(.L_x_86) ;  /* 0x00000010003c8947 */ /* 0x000fea0003800000 */
[----:B------:R-:W-:Y:S01]  /*18e0*/  VIADD R2, R0, 0xfffffffe ;  /* 0xfffffffe00027836 */ /* 0x000fe20000000000 */
[----:B------:R-:W-:Y:S01]  /*18f0*/  LOP3.LUT R41, R40, 0xf, RZ, 0xc0, !PT ;  /* 0x0000000f28297812 */ /* 0x000fe200078ec0ff */
[----:B------:R-:W-:-:S03]  /*1900*/  IMAD.MOV.U32 R24, RZ, RZ, 0x1 ;  /* 0x00000001ff187424 */ /* 0x000fc600078e00ff */
        /* <DEDUP_REMOVED lines=9> */
.L_x_89:
[----:B-1----:R-:W2:Y:S04]  /*19a0*/  LDL.128 R16, [R25+-0x20] ;  /* 0xffffe00019107983 */ /* 0x002ea80000100c00 */
[----:B------:R-:W3:Y:S04]  /*19b0*/  LDL.128 R12, [R25+-0x10] ;  /* 0xfffff000190c7983 */ /* 0x000ee80000100c00 */
[----:B------:R-:W4:Y:S04]  /*19c0*/  LDL.128 R8, [R25] ;  /* 0x0000000019087983 */ /* 0x000f280000100c00 */
[----:B------:R-:W5:Y:S04]  /*19d0*/  LDL.128 R4, [R25+0x10] ;  /* 0x0000100019047983 */ /* 0x000f680000100c00 */
[----:B------:R-:W5:Y:S01]  /*19e0*/  LDL R27, [R25+0x20] ;  /* 0x00002000191b7983 */ /* 0x000f620000100800 */
[----:B--2---:R-:W-:-:S02]  /*19f0*/  IMAD R16, R16, R0, RZ ;  /* 0x0000000010107224 */ /* 0x004fc400078e02ff */
[-C--:B------:R-:W-:Y:S02]  /*1a00*/  IMAD R23, R17, R0.reuse, RZ ;  /* 0x0000000011177224 */ /* 0x080fe400078e02ff */
[----:B------:R-:W-:Y:S01]  /*1a10*/  IMAD R28, R18, R0, RZ ;  /* 0x00000000121c7224 */ /* 0x000fe200078e02ff */
[----:B------:R-:W-:Y:S02]  /*1a20*/  IADD3 R21, P0, PT, R16, R17, RZ ;  /* 0x0000001110157210 */ /* 0x000fe40007f1e0ff */
[----:B------:R-:W-:Y:S02]  /*1a30*/  IADD3 R20, P1, PT, R23, R18, RZ ;  /* 0x0000001217147210 */ /* 0x000fe40007f3e0ff */
[----:B------:R-:W-:Y:S02]  /*1a40*/  LEA.HI.X.SX32 R22, R17, RZ, 0x1, P0 ;  /* 0x000000ff11167211 */ /* 0x000fe400000f0eff */
[----:B------:R-:W-:Y:S02]  /*1a50*/  LEA R16, P0, R21, UR44, 0x3 ;  /* 0x0000002c15107c11 */ /* 0x000fe4000f8018ff */
[----:B------:R-:W-:-:S02]  /*1a60*/  LEA.HI.X.SX32 R23, R18, RZ, 0x1, P1 ;  /* 0x000000ff12177211 */ /* 0x000fc400008f0eff */
[----:B------:R-:W-:Y:S02]  /*1a70*/  LEA.HI.X R17, R21, UR45, R22, 0x3, P0 ;  /* 0x0000002d15117c11 */ /* 0x000fe400080f1c16 */
[----:B------:R-:W-:Y:S02]  /*1a80*/  LEA R22, P0, R20, UR44, 0x3 ;  /* 0x0000002c14167c11 */ /* 0x000fe4000f8018ff */
[----:B------:R-:W-:Y:S02]  /*1a90*/  IADD3 R21, P1, PT, R28, R19, RZ ;  /* 0x000000131c157210 */ /* 0x000fe40007f3e0ff */
[----:B------:R-:W2:Y:S01]  /*1aa0*/  LDG.E.64 R16, desc[UR40][R16.64] ;  /* 0x0000002810107981 */ /* 0x000ea2000c1e1b00 */
[----:B------:R-:W-:Y:S01]  /*1ab0*/  LEA.HI.X R23, R20, UR45, R23, 0x3, P0 ;  /* 0x0000002d14177c11 */ /* 0x000fe200080f1c17 */
[C---:B------:R-:W-:Y:S01]  /*1ac0*/  IMAD R29, R19.reuse, R0, RZ ;  /* 0x00000000131d7224 */ /* 0x040fe200078e02ff */
[----:B------:R-:W-:Y:S02]  /*1ad0*/  LEA.HI.X.SX32 R28, R19, RZ, 0x1, P1 ;  /* 0x000000ff131c7211 */ /* 0x000fe400008f0eff */
[----:B------:R-:W-:Y:S01]  /*1ae0*/  LEA R20, P0, R21, UR44, 0x3 ;  /* 0x0000002c15147c11 */ /* 0x000fe2000f8018ff */
[----:B------:R-:W2:Y:S01]  /*1af0*/  LDG.E.64 R18, desc[UR40][R22.64] ;  /* 0x0000002816127981 */ /* 0x000ea2000c1e1b00 */
[----:B---3--:R-:W-:Y:S01]  /*1b00*/  IADD3 R29, P1, PT, R29, R12, RZ ;  /* 0x0000000c1d1d7210 */ /* 0x008fe20007f3e0ff */
[----:B------:R-:W-:Y:S01]  /*1b10*/  IMAD R30, R12, R0, RZ ;  /* 0x000000000c1e7224 */ /* 0x000fe200078e02ff */
[----:B------:R-:W-:-:S02]  /*1b20*/  LEA.HI.X R21, R21, UR45, R28, 0x3, P0 ;  /* 0x0000002d15157c11 */ /* 0x000fc400080f1c1c */
[----:B------:R-:W-:Y:S02]  /*1b30*/  LEA.HI.X.SX32 R12, R12, RZ, 0x1, P1 ;  /* 0x000000ff0c0c7211 */ /* 0x000fe400008f0eff */
[----:B------:R-:W-:Y:S02]  /*1b40*/  LEA R28, P0, R29, UR44, 0x3 ;  /* 0x0000002c1d1c7c11 */ /* 0x000fe4000f8018ff */
[----:B------:R-:W3:Y:S01]  /*1b50*/  LDG.E.64 R20, desc[UR40][R20.64] ;  /* 0x0000002814147981 */ /* 0x000ee2000c1e1b00 */
[----:B------:R-:W-:Y:S01]  /*1b60*/  IADD3 R30, P1, PT, R30, R13, RZ ;  /* 0x0000000d1e1e7210 */ /* 0x000fe20007f3e0ff */
[----:B------:R-:W-:Y:S01]  /*1b70*/  IMAD R31, R13, R0, RZ ;  /* 0x000000000d1f7224 */ /* 0x000fe200078e02ff */
[----:B------:R-:W-:Y:S02]  /*1b80*/  LEA.HI.X R29, R29, UR45, R12, 0x3, P0 ;  /* 0x0000002d1d1d7c11 */ /* 0x000fe400080f1c0c */
[----:B------:R-:W-:Y:S02]  /*1b90*/  LEA.HI.X.SX32 R13, R13, RZ, 0x1, P1 ;  /* 0x000000ff0d0d7211 */ /* 0x000fe400008f0eff */
[----:B------:R-:W-:Y:S01]  /*1ba0*/  LEA R12, P0, R30, UR44, 0x3 ;  /* 0x0000002c1e0c7c11 */ /* 0x000fe2000f8018ff */
[----:B------:R-:W3:Y:S01]  /*1bb0*/  LDG.E.64 R22, desc[UR40][R28.64] ;  /* 0x000000281c167981 */ /* 0x000ee2000c1e1b00 */
[----:B------:R-:W-:Y:S01]  /*1bc0*/  IADD3 R31, P1, PT, R31, R14, RZ ;  /* 0x0000000e1f1f7210 */ /* 0x000fe20007f3e0ff */
        /* <DEDUP_REMOVED lines=21> */
[----:B------:R-:W-:Y:S01]  /*1d20*/  LEA R8, P0, R34, UR44, 0x3 ;  /* 0x0000002c22087c11 */ /* 0x000fe2000f8018ff */
[----:B------:R-:W4:Y:S01]  /*1d30*/  LDG.E.64 R30, desc[UR40][R32.64] ;  /* 0x00000028201e7981 */ /* 0x000f22000c1e1b00 */
        /* <DEDUP_REMOVED lines=12> */
[----:B-----5:R-:W-:Y:S01]  /*1e00*/  IADD3 R37, P1, PT, R37, R4, RZ ;  /* 0x0000000425257210 */ /* 0x020fe20007f3e0ff */
[----:B------:R-:W-:Y:S01]  /*1e10*/  IMAD R38, R4, R0, RZ ;  /* 0x0000000004267224 */ /* 0x000fe200078e02ff */
[----:B------:R-:W-:-:S02]  /*1e20*/  LEA.HI.X R11, R36, UR45, R11, 0x3, P0 ;  /* 0x0000002d240b7c11 */ /* 0x000fc400080f1c0b */
[----:B------:R-:W-:Y:S02]  /*1e30*/  LEA.HI.X.SX32 R4, R4, RZ, 0x1, P1 ;  /* 0x000000ff04047211 */ /* 0x000fe400008f0eff */
[----:B------:R-:W-:Y:S02]  /*1e40*/  LEA R36, P0, R37, UR44, 0x3 ;  /* 0x0000002c25247c11 */ /* 0x000fe4000f8018ff */
[----:B------:R-:W5:Y:S01]  /*1e50*/  LDG.E.64 R10, desc[UR40][R10.64] ;  /* 0x000000280a0a7981 */ /* 0x000f62000c1e1b00 */
[----:B------:R-:W-:Y:S01]  /*1e60*/  IADD3 R39, P1, PT, R38, R5, RZ ;  /* 0x0000000526277210 */ /* 0x000fe20007f3e0ff */
[----:B------:R-:W-:Y:S01]  /*1e70*/  IMAD R43, R5, R0, RZ ;  /* 0x00000000052b7224 */ /* 0x000fe200078e02ff */
[----:B------:R-:W-:Y:S02]  /*1e80*/  LEA.HI.X R37, R37, UR45, R4, 0x3, P0 ;  /* 0x0000002d25257c11 */ /* 0x000fe400080f1c04 */
[----:B------:R-:W-:Y:S02]  /*1e90*/  LEA.HI.X.SX32 R42, R5, RZ, 0x1, P1 ;  /* 0x000000ff052a7211 */ /* 0x000fe400008f0eff */
[----:B------:R-:W-:Y:S01]  /*1ea0*/  LEA R4, P0, R39, UR44, 0x3 ;  /* 0x0000002c27047c11 */ /* 0x000fe2000f8018ff */
[----:B------:R0:W5:Y:S01]  /*1eb0*/  LDG.E.64 R34, desc[UR40][R36.64] ;  /* 0x0000002824227981 */ /* 0x000162000c1e1b00 */
[----:B------:R-:W-:Y:S01]  /*1ec0*/  IADD3 R38, P1, PT, R43, R6, RZ ;  /* 0x000000062b267210 */ /* 0x000fe20007f3e0ff */
[----:B------:R-:W-:Y:S01]  /*1ed0*/  IMAD R44, R6, R0, RZ ;  /* 0x00000000062c7224 */ /* 0x000fe200078e02ff */
[----:B------:R-:W-:-:S02]  /*1ee0*/  LEA.HI.X R5, R39, UR45, R42, 0x3, P0 ;  /* 0x0000002d27057c11 */ /* 0x000fc400080f1c2a */
[----:B------:R-:W-:Y:S02]  /*1ef0*/  LEA.HI.X.SX32 R43, R6, RZ, 0x1, P1 ;  /* 0x000000ff062b7211 */ /* 0x000fe400008f0eff */
[----:B------:R-:W-:Y:S02]  /*1f00*/  LEA R42, P0, R38, UR44, 0x3 ;  /* 0x0000002c262a7c11 */ /* 0x000fe4000f8018ff */
[----:B------:R-:W5:Y:S01]  /*1f10*/  LDG.E.64 R4, desc[UR40][R4.64] ;  /* 0x0000002804047981 */ /* 0x000f62000c1e1b00 */
[----:B------:R-:W-:Y:S01]  /*1f20*/  IADD3 R39, P1, PT, R44, R7, RZ ;  /* 0x000000072c277210 */ /* 0x000fe20007f3e0ff */
[C---:B------:R-:W-:Y:S01]  /*1f30*/  IMAD R46, R7.reuse, R0, RZ ;  /* 0x00000000072e7224 */ /* 0x040fe200078e02ff */
[----:B------:R-:W-:Y:S02]  /*1f40*/  LEA.HI.X R43, R38, UR45, R43, 0x3, P0 ;  /* 0x0000002d262b7c11 */ /* 0x000fe400080f1c2b */
[----:B------:R-:W-:Y:S02]  /*1f50*/  LEA.HI.X.SX32 R44, R7, RZ, 0x1, P1 ;  /* 0x000000ff072c7211 */ /* 0x000fe400008f0eff */
[----:B------:R-:W-:Y:S01]  /*1f60*/  LEA R38, P0, R39, UR44, 0x3 ;  /* 0x0000002c27267c11 */ /* 0x000fe2000f8018ff */
[----:B------:R-:W5:Y:S01]  /*1f70*/  LDG.E.64 R6, desc[UR40][R42.64] ;  /* 0x000000282a067981 */ /* 0x000f62000c1e1b00 */
[----:B0-----:R-:W-:-:S02]  /*1f80*/  IADD3 R37, P1, PT, R46, R27, RZ ;  /* 0x0000001b2e257210 */ /* 0x001fc40007f3e0ff */
        /* <DEDUP_REMOVED lines=28> */
.L_x_88:
[----:B------:R-:W-:-:S07]  /*2150*/  VIADD R24, R24, 0x1 ;  /* 0x0000000118187836 */ /* 0x000fce0000000000 */
.L_x_87:
[----:B------:R-:W-:Y:S01]  /*2160*/  ISETP.NE.AND P0, PT, R41, RZ, PT ;  /* 0x000000ff2900720c */ /* 0x000fe20003f05270 */
[----:B------:R-:W-:-:S12]  /*2170*/  BSSY.RECONVERGENT B0, `(.L_x_86) ;  /* 0x0000085000007945 */ /* 0x000fd80003800200 */
[----:B------:R-:W-:Y:S05]  /*2180*/  @!P0 BRA `(.L_x_90) ;  /* 0x00000008000c8947 */ /* 0x000fea0003800000 */
[----:B------:R-:W-:Y:S02]  /*2190*/  ISETP.GE.U32.AND P1, PT, R41, 0x8, PT ;  /* 0x000000082900780c */ /* 0x000fe40003f26070 */
[----:B------:R-:W-:-:S04]  /*21a0*/  LOP3.LUT R22, R40, 0x7, RZ, 0xc0, !PT ;  /* 0x0000000728167812 */ /* 0x000fc800078ec0ff */
[----:B------:R-:W-:-:S07]  /*21b0*/  ISETP.NE.AND P0, PT, R22, RZ, PT ;  /* 0x000000ff1600720c */ /* 0x000fce0003f05270 */
[----:B------:R-:W-:Y:S06]  /*21c0*/  @!P1 BRA `(.L_x_91) ;  /* 0x0000000400109947 */ /* 0x000fec0003800000 */
[----:B------:R-:W-:Y:S01]  /*21d0*/  LEA R6, R24, UR46, 0x2 ;  /* 0x0000002e18067c11 */ /* 0x000fe2000f8e10ff */
[----:B------:R-:W0:Y:S04]  /*21e0*/  LDCU.64 UR4, c[0x0][0x388] ;  /* 0x00007100ff0477ac */ /* 0x000e280008000a00 */
[----:B------:R-:W2:Y:S04]  /*21f0*/  LDL R5, [R6+-0x4] ;  /* 0xfffffc0006057983 */ /* 0x000ea80000100800 */
[----:B------:R-:W3:Y:S04]  /*2200*/  LDL R7, [R6] ;  /* 0x0000000006077983 */ /* 0x000ee80000100800 */
[----:B------:R-:W4:Y:S04]  /*2210*/  LDL R9, [R6+0x4] ;  /* 0x0000040006097983 */ /* 0x000f280000100800 */
[----:B------:R-:W5:Y:S04]  /*2220*/  LDL R11, [R6+0x8] ;  /* 0x00000800060b7983 */ /* 0x000f680000100800 */
[----:B------:R-:W5:Y:S04]  /*2230*/  LDL R13, [R6+0xc] ;  /* 0x00000c00060d7983 */ /* 0x000f680000100800 */
[----:B------:R-:W5:Y:S04]  /*2240*/  LDL R15, [R6+0x10] ;  /* 0x00001000060f7983 */ /* 0x000f680000100800 */
[----:B-1----:R-:W5:Y:S04]  /*2250*/  LDL R17, [R6+0x14] ;  /* 0x0000140006117983 */ /* 0x002f680000100800 */
        /* <DEDUP_REMOVED lines=46> */
[C---:B------:R-:W-:Y:S01]  /*2540*/  LEA R18, P1, R19.reuse, UR4, 0x3 ;  /* 0x0000000413127c11 */ /* 0x040fe2000f8218ff */
[----:B------:R-:W5:Y:S03]  /*2550*/  LDG.E.64 R12, desc[UR40][R20.64] ;  /* 0x00000028140c7981 */ /* 0x000f66000c1e1b00 */
        /* <DEDUP_REMOVED lines=11> */
.L_x_91:
        /* <DEDUP_REMOVED lines=41> */
.L_x_92:
[----:B------:R-:W-:Y:S05]  /*28a0*/  @!P0 BRA `(.L_x_90) ;  /* 0x0000000000448947 */ /* 0x000fea0003800000 */
[----:B------:R-:W-:Y:S02]  /*28b0*/  IMAD.MOV.U32 R5, RZ, RZ, 0x4 ;  /* 0x00000004ff057424 */ /* 0x000fe400078e00ff */
[----:B------:R-:W-:Y:S02]  /*28c0*/  IMAD.MOV R12, RZ, RZ, -R12 ;  /* 0x000000ffff0c7224 */ /* 0x000fe400078e0a0c */
[----:B------:R-:W-:-:S07]  /*28d0*/  IMAD R24, R24, R5, UR46 ;  /* 0x0000002e18187e24 */ /* 0x000fce000f8e0205 */
.L_x_93:
        /* <DEDUP_REMOVED lines=14> */
.L_x_90:
[----:B------:R-:W-:Y:S05]  /*29c0*/  BSYNC.RECONVERGENT B0 ;  /* 0x0000000000007941 */ /* 0x000fea0003800200 */
.L_x_86:
        /* <DEDUP_REMOVED lines=17> */
.L_x_95:
        /* <DEDUP_REMOVED lines=57> */
.L_x_94:
[----:B------:R-:W-:Y:S05]  /*2e70*/  @!P1 EXIT ;  /* 0x000000000000994d */ /* 0x000fea0003800000 */
[----:B------:R-:W-:Y:S02]  /*2e80*/  ISETP.GE.U32.AND P0, PT, R24, 0x8, PT ;  /* 0x000000081800780c */ /* 0x000fe40003f06070 */
[----:B------:R-:W-:-:S04]  /*2e90*/  LOP3.LUT R20, R0, 0x7, RZ, 0xc0, !PT ;  /* 0x0000000700147812 */ /* 0x000fc800078ec0ff */
[----:B------:R-:W-:-:S07]  /*2ea0*/  ISETP.NE.AND P1, PT, R20, RZ, PT ;  /* 0x000000ff1400720c */ /* 0x000fce0003f25270 */
[----:B------:R-:W-:Y:S06]  /*2eb0*/  @!P0 BRA `(.L_x_96) ;  /* 0x0000000000748947 */ /* 0x000fec0003800000 */
[----:B------:R-:W-:Y:S01]  /*2ec0*/  LEA R3, R2, UR46, 0x2 ;  /* 0x0000002e02037c11 */ /* 0x000fe2000f8e10ff */
        /* <DEDUP_REMOVED lines=28> */
.L_x_96:
[----:B------:R-:W-:Y:S05]  /*3090*/  @!P1 EXIT ;  /* 0x000000000000994d */ /* 0x000fea0003800000 */
[----:B------:R-:W-:Y:S02]  /*30a0*/  ISETP.GE.U32.AND P0, PT, R20, 0x4, PT ;  /* 0x000000041400780c */ /* 0x000fe40003f06070 */
[----:B------:R-:W-:-:S04]  /*30b0*/  LOP3.LUT R3, R0, 0x3, RZ, 0xc0, !PT ;  /* 0x0000000300037812 */ /* 0x000fc800078ec0ff */
[----:B------:R-:W-:-:S07]  /*30c0*/  ISETP.NE.AND P1, PT, R3, RZ, PT ;  /* 0x000000ff0300720c */ /* 0x000fce0003f25270 */
[----:B------:R-:W-:Y:S06]  /*30d0*/  @!P0 BRA `(.L_x_97) ;  /* 0x0000000000408947 */ /* 0x000fec0003800000 */
[C---:B--2-4-:R-:W-:Y:S01]  /*30e0*/  LEA R12, R2.reuse, UR46, 0x2 ;  /* 0x0000002e020c7c11 */ /* 0x054fe2000f8e10ff */
        /* <DEDUP_REMOVED lines=15> */
.L_x_97:
[----:B------:R-:W-:Y:S05]  /*31e0*/  @!P1 EXIT ;  /* 0x000000000000994d */ /* 0x000fea0003800000 */
[----:B0-2-4-:R-:W-:Y:S01]  /*31f0*/  IMAD.MOV.U32 R5, RZ, RZ, 0x4 ;  /* 0x00000004ff057424 */ /* 0x015fe200078e00ff */
[----:B------:R-:W-:Y:S01]  /*3200*/  BSSY.RECONVERGENT B0, `(.L_x_98) ;  /* 0x000000d000007945 */ /* 0x000fe20003800200 */
[----:B------:R-:W-:Y:S02]  /*3210*/  IMAD R21, R21, R0, R2 ;  /* 0x0000000015157224 */ /* 0x000fe400078e0202 */
[----:B------:R-:W-:Y:S02]  /*3220*/  IMAD R6, R2, R5, UR46 ;  /* 0x0000002e02067e24 */ /* 0x000fe4000f8e0205 */
[----:B------:R-:W0:Y:S01]  /*3230*/  LDC.64 R4, c[0x0][0x3b8] ;  /* 0x0000ee00ff047b82 */ /* 0x000e220000000a00 */
[----:B------:R-:W-:-:S07]  /*3240*/  IMAD.MOV R0, RZ, RZ, -R3 ;  /* 0x000000ffff007224 */ /* 0x000fce00078e0a03 */
.L_x_99:
        /* <DEDUP_REMOVED lines=8> */
[----:B------:R-:W-:Y:S05]  /*32d0*/  BSYNC.RECONVERGENT B0 ;  /* 0x0000000000007941 */ /* 0x000fea0003800200 */
.L_x_98:
[----:B------:R-:W-:Y:S05]  /*32e0*/  EXIT ;  /* 0x000000000000794d */ /* 0x000fea0003800000 */
        .weak           $__internal_1_$__cuda_sm20_div_rn_f64_full
        .type           $__internal_1_$__cuda_sm20_div_rn_f64_full,@function
        .size           $__internal_1_$__cuda_sm20_div_rn_f64_full,($_Z7moveAntPdS_S_jjddS_PiP17curandStateXORWOW$__internal_accurate_pow - $__internal_1_$__cuda_sm20_div_rn_f64_full)
$__internal_1_$__cuda_sm20_div_rn_f64_full:
[C---:B------:R-:W-:Y:S01]  /*32f0*/  FSETP.GEU.AND P0, PT, |R13|.reuse, 1.469367938527859385e-39, PT ;  /* 0x001000000d00780b */ /* 0x040fe20003f0e200 */
[----:B------:R-:W-:Y:S01]  /*3300*/  IMAD.MOV.U32 R18, RZ, RZ, 0x1 ;  /* 0x00000001ff127424 */ /* 0x000fe200078e00ff */
[----:B------:R-:W-:Y:S01]  /*3310*/  LOP3.LUT R4, R13, 0x800fffff, RZ, 0xc0, !PT ;  /* 0x800fffff0d047812 */ /* 0x000fe200078ec0ff */
[----:B------:R-:W-:Y:S01]  /*3320*/  BSSY.RECONVERGENT B2, `(.L_x_100) ;  /* 0x0000054000027945 */ /* 0x000fe20003800200 */
[C---:B------:R-:W-:Y:S02]  /*3330*/  FSETP.GEU.AND P2, PT, |R15|.reuse, 1.469367938527859385e-39, PT ;  /* 0x001000000f00780b */ /* 0x040fe40003f4e200 */
        /* <DEDUP_REMOVED lines=10> */
[----:B------:R-:W-:Y:S01]  /*33e0*/  IMAD.MOV.U32 R22, RZ, RZ, 0x1ca00000 ;  /* 0x1ca00000ff167424 */ /* 0x000fe200078e00ff */
        /* <DEDUP_REMOVED lines=50> */
.L_x_101:
        /* <DEDUP_REMOVED lines=16> */
.L_x_104:
[----:B------:R-:W-:Y:S01]  /*3810*/  LOP3.LUT R35, R13, 0x80000, RZ, 0xfc, !PT ;  /* 0x000800000d237812 */ /* 0x000fe200078efcff */
[----:B------:R-:W-:Y:S01]  /*3820*/  IMAD.MOV.U32 R34, RZ, RZ, R12 ;  /* 0x000000ffff227224 */ /* 0x000fe200078e000c */
[----:B------:R-:W-:Y:S06]  /*3830*/  BRA `(.L_x_102) ;  /* 0x0000000000087947 */ /* 0x000fec0003800000 */
.L_x_103:
[----:B------:R-:W-:Y:S01]  /*3840*/  LOP3.LUT R35, R15, 0x80000, RZ, 0xfc, !PT ;  /* 0x000800000f237812 */ /* 0x000fe200078efcff */
[----:B------:R-:W-:-:S07]  /*3850*/  IMAD.MOV.U32 R34, RZ, RZ, R14 ;  /* 0x000000ffff227224 */ /* 0x000fce00078e000e */
.L_x_102:
[----:B------:R-:W-:Y:S05]  /*3860*/  BSYNC.RECONVERGENT B2 ;  /* 0x0000000000027941 */ /* 0x000fea0003800200 */
.L_x_100:
[----:B------:R-:W-:Y:S02]  /*3870*/  IMAD.MOV.U32 R4, RZ, RZ, R0 ;  /* 0x000000ffff047224 */ /* 0x000fe400078e0000 */
[----:B------:R-:W-:-:S04]  /*3880*/  IMAD.MOV.U32 R5, RZ, RZ, 0x0 ;  /* 0x00000000ff057424 */ /* 0x000fc800078e00ff */
[----:B------:R-:W-:Y:S05]  /*3890*/  RET.REL.NODEC R4 `(_Z7moveAntPdS_S_jjddS_PiP17curandStateXORWOW) ;  /* 0xffffffc404d87950 */ /* 0x000fea0003c3ffff */
        .type           $_Z7moveAntPdS_S_jjddS_PiP17curandStateXORWOW$__internal_accurate_pow,@function
        .size           $_Z7moveAntPdS_S_jjddS_PiP17curandStateXORWOW$__internal_accurate_pow,(.L_x_139 - $_Z7moveAntPdS_S_jjddS_PiP17curandStateXORWOW$__internal_accurate_pow)
$_Z7moveAntPdS_S_jjddS_PiP17curandStateXORWOW$__internal_accurate_pow:
        /* <DEDUP_REMOVED lines=13> */
[----:B------:R-:W-:-:S04]  /*3970*/  @!P0 LEA.HI R41, R21, 0xffffffca, RZ, 0xc ;  /* 0xffffffca15298811 */ /* 0x000fc800078f60ff */
[----:B------:R-:W-:-:S04]  /*3980*/  LOP3.LUT R8, R8, 0x800fffff, RZ, 0xc0, !PT ;  /* 0x800fffff08087812 */ /* 0x000fc800078ec0ff */
[----:B------:R-:W-:Y:S01]  /*3990*/  LOP3.LUT R9, R8, 0x3ff00000, RZ, 0xfc, !PT ;  /* 0x3ff0000008097812 */ /* 0x000fe200078efcff */
[----:B------:R-:W-:Y:S02]  /*39a0*/  IMAD.MOV.U32 R8, RZ, RZ, R10 ;  /* 0x000000ffff087224 */ /* 0x000fe400078e000a */
[----:B------:R-:W-:Y:S01]  /*39b0*/  @!P0 IMAD.MOV.U32 R8, RZ, RZ, R20 ;  /* 0x000000ffff088224 */ /* 0x000fe200078e0014 */
[----:B------:R-:W-:Y:S01]  /*39c0*/  ISETP.GE.U32.AND P1, PT, R9, 0x3ff6a09f, PT ;  /* 0x3ff6a09f0900780c */ /* 0x000fe20003f26070 */
[----:B------:R-:W-:Y:S01]  /*39d0*/  IMAD.MOV.U32 R10, RZ, RZ, RZ ;  /* 0x000000ffff0a7224 */ /* 0x000fe200078e00ff */
[----:B------:R-:W-:-:S11]  /*39e0*/  ISETP.GT.U32.AND P0, PT, R3, -0x2000001, PT ;  /* 0xfdffffff0300780c */ /* 0x000fd60003f04070 */
        /* <DEDUP_REMOVED lines=12> */
[----:B------:R-:W-:-:S08]  /*3ab0*/  DMUL R50, R52, R52 ;  /* 0x0000003434327228 */ /* 0x000fd00000000000 */
[----:B------:R-:W-:Y:S01]  /*3ac0*/  DFMA R10, R50, UR4, R10 ;  /* 0x00000004320a7c2b */ /* 0x000fe2000800000a */
[----:B------:R-:W-:Y:S01]  /*3ad0*/  UMOV UR4, 0x75488a3f ;  /* 0x75488a3f00047882 */ /* 0x000fe20000000000 */
[----:B------:R-:W-:-:S06]  /*3ae0*/  UMOV UR5, 0x3ef3b20a ;  /* 0x3ef3b20a00057882 */ /* 0x000fcc0000000000 */
[----:B------:R-:W-:Y:S01]  /*3af0*/  DFMA R14, R50, R10, UR4 ;  /* 0x00000004320e7e2b */ /* 0x000fe2000800000a */
[----:B------:R-:W-:Y:S01]  /*3b00*/  UMOV UR4, 0xe4faecd5 ;  /* 0xe4faecd500047882 */ /* 0x000fe20000000000 */
[----:B------:R-:W-:Y:S01]  /*3b10*/  UMOV UR5, 0x3f1745cd ;  /* 0x3f1745cd00057882 */ /* 0x000fe20000000000 */
[----:B------:R-:W-:-:S05]  /*3b20*/  DADD R10, R8, -R52 ;  /* 0x00000000080a7229 */ /* 0x000fca0000000834 */
[----:B------:R-:W-:Y:S01]  /*3b30*/  DFMA R14, R50, R14, UR4 ;  /* 0x00000004320e7e2b */ /* 0x000fe2000800000e */
[----:B------:R-:W-:Y:S01]  /*3b40*/  UMOV UR4, 0x258a578b ;  /* 0x258a578b00047882 */ /* 0x000fe20000000000 */
[----:B------:R-:W-:Y:S01]  /*3b50*/  UMOV UR5, 0x3f3c71c7 ;  /* 0x3f3c71c700057882 */ /* 0x000fe20000000000 */
[----:B------:R-:W-:-:S05]  /*3b60*/  DADD R10, R10, R10 ;  /* 0x000000000a0a7229 */ /* 0x000fca000000000a */
[----:B------:R-:W-:Y:S01]  /*3b70*/  DFMA R14, R50, R14, UR4 ;  /* 0x00000004320e7e2b */ /* 0x000fe2000800000e */
[----:B------:R-:W-:Y:S01]  /*3b80*/  UMOV UR4, 0x9242b910 ;  /* 0x9242b91000047882 */ /* 0x000fe20000000000 */
[----:B------:R-:W-:Y:S01]  /*3b90*/  UMOV UR5, 0x3f624924 ;  /* 0x3f62492400057882 */ /* 0x000fe20000000000 */
[----:B------:R-:W-:-:S05]  /*3ba0*/  DFMA R10, R8, -R52, R10 ;  /* 0x80000034080a722b */ /* 0x000fca000000000a */
[----:B------:R-:W-:Y:S01]  /*3bb0*/  DFMA R14, R50, R14, UR4 ;  /* 0x00000004320e7e2b */ /* 0x000fe2000800000e */
[----:B------:R-:W-:Y:S01]  /*3bc0*/  UMOV UR4, 0x99999dfb ;  /* 0x99999dfb00047882 */ /* 0x000fe20000000000 */
[----:B------:R-:W-:Y:S01]  /*3bd0*/  UMOV UR5, 0x3f899999 ;  /* 0x3f89999900057882 */ /* 0x000fe20000000000 */
[----:B------:R-:W-:Y:S02]  /*3be0*/  DMUL R10, R12, R10 ;  /* 0x0000000a0c0a7228 */ /* 0x000fe40000000000 */
[----:B------:R-:W-:-:S03]  /*3bf0*/  DMUL R12, R52, R52 ;  /* 0x00000034340c7228 */ /* 0x000fc60000000000 */
[----:B------:R-:W-:Y:S01]  /*3c00*/  DFMA R14, R50, R14, UR4 ;  /* 0x00000004320e7e2b */ /* 0x000fe2000800000e */
[----:B------:R-:W-:Y:S01]  /*3c10*/  UMOV UR4, 0x55555555 ;  /* 0x5555555500047882 */ /* 0x000fe20000000000 */
[----:B------:R-:W-:-:S03]  /*3c20*/  UMOV UR5, 0x3fb55555 ;  /* 0x3fb5555500057882 */ /* 0x000fc60000000000 */
[----:B------:R-:W-:-:S03]  /*3c30*/  DMUL R20, R52, R12 ;  /* 0x0000000c34147228 */ /* 0x000fc60000000000 */
[----:B------:R-:W-:-:S08]  /*3c40*/  DFMA R8, R50, R14, UR4 ;  /* 0x0000000432087e2b */ /* 0x000fd0000800000e */
[----:B------:R-:W-:Y:S01]  /*3c50*/  DADD R48, -R8, UR4 ;  /* 0x0000000408307e29 */ /* 0x000fe20008000100 */
[----:B------:R-:W-:Y:S01]  /*3c60*/  UMOV UR4, 0xb9e7b0 ;  /* 0x00b9e7b000047882 */ /* 0x000fe20000000000 */
[----:B------:R-:W-:-:S06]  /*3c70*/  UMOV UR5, 0x3c46a4cb ;  /* 0x3c46a4cb00057882 */ /* 0x000fcc0000000000 */
[----:B------:R-:W-:Y:S02]  /*3c80*/  DFMA R48, R50, R14, R48 ;  /* 0x0000000e3230722b */ /* 0x000fe40000000030 */
[----:B------:R-:W-:Y:S01]  /*3c90*/  DFMA R50, R52, R52, -R12 ;  /* 0x000000343432722b */ /* 0x000fe2000000080c */
[----:B------:R-:W-:Y:S02]  /*3ca0*/  VIADD R15, R11, 0x100000 ;  /* 0x001000000b0f7836 */ /* 0x000fe40000000000 */
[----:B------:R-:W-:-:S03]  /*3cb0*/  IMAD.MOV.U32 R14, RZ, RZ, R10 ;  /* 0x000000ffff0e7224 */ /* 0x000fc600078e000a */
[----:B------:R-:W-:Y:S01]  /*3cc0*/  DADD R48, R48, -UR4 ;  /* 0x8000000430307e29 */ /* 0x000fe20008000000 */
[----:B------:R-:W-:Y:S01]  /*3cd0*/  UMOV UR4, 0x80000000 ;  /* 0x8000000000047882 */ /* 0x000fe20000000000 */
[----:B------:R-:W-:Y:S01]  /*3ce0*/  UMOV UR5, 0x43300000 ;  /* 0x4330000000057882 */ /* 0x000fe20000000000 */
[C---:B------:R-:W-:Y:S02]  /*3cf0*/  DFMA R14, R52.reuse, R14, R50 ;  /* 0x0000000e340e722b */ /* 0x040fe40000000032 */
[----:B------:R-:W-:-:S08]  /*3d00*/  DFMA R50, R52, R12, -R20 ;  /* 0x0000000c3432722b */ /* 0x000fd00000000814 */
[----:B------:R-:W-:Y:S02]  /*3d10*/  DFMA R50, R10, R12, R50 ;  /* 0x0000000c0a32722b */ /* 0x000fe40000000032 */
[----:B------:R-:W-:-:S06]  /*3d20*/  DADD R12, R8, R48 ;  /* 0x00000000080c7229 */ /* 0x000fcc0000000030 */
[----:B------:R-:W-:Y:S02]  /*3d30*/  DFMA R14, R52, R14, R50 ;  /* 0x0000000e340e722b */ /* 0x000fe40000000032 */
[----:B------:R-:W-:-:S08]  /*3d40*/  DADD R8, R8, -R12 ;  /* 0x0000000008087229 */ /* 0x000fd0000000080c */
[----:B------:R-:W-:Y:S02]  /*3d50*/  DADD R50, R48, R8 ;  /* 0x0000000030327229 */ /* 0x000fe40000000008 */
[----:B------:R-:W-:-:S08]  /*3d60*/  DMUL R48, R12, R20 ;  /* 0x000000140c307228 */ /* 0x000fd00000000000 */
[----:B------:R-:W-:-:S08]  /*3d70*/  DFMA R8, R12, R20, -R48 ;  /* 0x000000140c08722b */ /* 0x000fd00000000830 */
        /* <DEDUP_REMOVED lines=9> */
[----:B------:R-:W-:-:S05]  /*3e10*/  @P1 VIADD R12, R41, 0xfffffc02 ;  /* 0xfffffc02290c1836 */ /* 0x000fca0000000000 */
[----:B------:R-:W-:-:S08]  /*3e20*/  DADD R20, R48, R52 ;  /* 0x0000000030147229 */ /* 0x000fd00000000034 */
[----:B------:R-:W-:Y:S01]  /*3e30*/  DADD R20, R10, R20 ;  /* 0x000000000a147229 */ /* 0x000fe20000000014 */
[----:B------:R-:W-:Y:S01]  /*3e40*/  LOP3.LUT R10, R12, 0x80000000, RZ, 0x3c, !PT ;  /* 0x800000000c0a7812 */ /* 0x000fe200078e3cff */
[----:B------:R-:W-:-:S06]  /*3e50*/  IMAD.MOV.U32 R11, RZ, RZ, 0x43300000 ;  /* 0x43300000ff0b7424 */ /* 0x000fcc00078e00ff */
[----:B------:R-:W-:Y:S02]  /*3e60*/  DADD R14, R8, R20 ;  /* 0x00000000080e7229 */ /* 0x000fe40000000014 */
[----:B------:R-:W-:Y:S01]  /*3e70*/  DADD R10, R10, -UR4 ;  /* 0x800000040a0a7e29 */ /* 0x000fe20008000000 */
[----:B------:R-:W-:Y:S01]  /*3e80*/  UMOV UR4, 0xfefa39ef ;  /* 0xfefa39ef00047882 */ /* 0x000fe20000000000 */
[----:B------:R-:W-:-:S04]  /*3e90*/  UMOV UR5, 0x3fe62e42 ;  /* 0x3fe62e4200057882 */ /* 0x000fc80000000000 */
[--C-:B------:R-:W-:Y:S02]  /*3ea0*/  DADD R48, R8, -R14.reuse ;  /* 0x0000000008307229 */ /* 0x100fe4000000080e */
[----:B------:R-:W-:-:S06]  /*3eb0*/  DFMA R12, R10, UR4, R14 ;  /* 0x000000040a0c7c2b */ /* 0x000fcc000800000e */
[----:B------:R-:W-:Y:S02]  /*3ec0*/  DADD R48, R20, R48 ;  /* 0x0000000014307229 */ /* 0x000fe40000000030 */
[----:B------:R-:W-:-:S08]  /*3ed0*/  DFMA R8, R10, -UR4, R12 ;  /* 0x800000040a087c2b */ /* 0x000fd0000800000c */
        /* <DEDUP_REMOVED lines=70> */
.L_x_105:
[----:B------:R-:W-:Y:S01]  /*4340*/  DFMA R12, R12, R14, R14 ;  /* 0x0000000e0c0c722b */ /* 0x000fe2000000000e */
[----:B------:R-:W-:Y:S01]  /*4350*/  IMAD.MOV.U32 R8, RZ, RZ, R0 ;  /* 0x000000ffff087224 */ /* 0x000fe200078e0000 */
[----:B------:R-:W-:Y:S01]  /*4360*/  DSETP.NEU.AND P0, PT, |R14|, +INF , PT ;  /* 0x7ff000000e00742a */ /* 0x000fe20003f0d200 */
[----:B------:R-:W-:-:S07]  /*4370*/  IMAD.MOV.U32 R9, RZ, RZ, 0x0 ;  /* 0x00000000ff097424 */ /* 0x000fce00078e00ff */
[----:B------:R-:W-:Y:S02]  /*4380*/  FSEL R3, R14, R12, !P0 ;  /* 0x0000000c0e037208 */ /* 0x000fe40004000000 */
[----:B------:R-:W-:Y:S01]  /*4390*/  FSEL R12, R15, R13, !P0 ;  /* 0x0000000d0f0c7208 */ /* 0x000fe20004000000 */
[----:B------:R-:W-:Y:S06]  /*43a0*/  RET.REL.NODEC R8 `(_Z7moveAntPdS_S_jjddS_PiP17curandStateXORWOW) ;  /* 0xffffffbc08147950 */ /* 0x000fec0003c3ffff */
.L_x_106:
        /* <DEDUP_REMOVED lines=13> */
.L_x_139:


//--------------------- .text._Z22evaporateFermoneKernelPdjd --------------------------
	.section	.text._Z22evaporateFermoneKernelPdjd,"ax",@progbits
	.align	128
        .global         _Z22evaporateFermoneKernelPdjd
        .type           _Z22evaporateFermoneKernelPdjd,@function
        .size           _Z22evaporateFermoneKernelPdjd,(.L_x_144 - _Z22evaporateFermoneKernelPdjd)
        .other          _Z22evaporateFermoneKernelPdjd,@"STO_CUDA_ENTRY STV_DEFAULT"
_Z22evaporateFermoneKernelPdjd:
.text._Z22evaporateFermoneKernelPdjd:
[----:B------:R-:W-:Y:S01]  /*0000*/  LDC R1, c[0x0][0x37c] ;  /* 0x0000df00ff017b82 */ /* 0x000fe20000000800 */
[----:B------:R-:W0:Y:S01]  /*0010*/  S2R R5, SR_TID.X ;  /* 0x0000000000057919 */ /* 0x000e220000002100 */
[----:B------:R-:W0:Y:S02]  /*0020*/  LDCU UR4, c[0x0][0x388] ;  /* 0x00007100ff0477ac */ /* 0x000e240008000800 */
[----:B0-----:R-:W-:-:S13]  /*0030*/  ISETP.GE.U32.AND P0, PT, R5, UR4, PT ;  /* 0x0000000405007c0c */ /* 0x001fda000bf06070 */
[----:B------:R-:W-:Y:S05]  /*0040*/  @P0 EXIT ;  /* 0x000000000000094d */ /* 0x000fea0003800000 */
[----:B------:R-:W0:Y:S01]  /*0050*/  LDC.64 R2, c[0x0][0x380] ;  /* 0x0000e000ff027b82 */ /* 0x000e220000000a00 */
[----:B------:R-:W1:Y:S01]  /*0060*/  LDCU.64 UR4, c[0x0][0x358] ;  /* 0x00006b00ff0477ac */ /* 0x000e620008000a00 */
[----:B------:R-:W2:Y:S01]  /*0070*/  LDCU.64 UR6, c[0x0][0x390] ;  /* 0x00007200ff0677ac */ /* 0x000ea20008000a00 */
[----:B0-----:R-:W-:-:S05]  /*0080*/  IMAD.WIDE.U32 R2, R5, 0x8, R2 ;  /* 0x0000000805027825 */ /* 0x001fca00078e0002 */
[----:B-1----:R-:W2:Y:S02]  /*0090*/  LDG.E.64 R4, desc[UR4][R2.64] ;  /* 0x0000000402047981 */ /* 0x002ea4000c1e1b00 */
[----:B--2---:R-:W-:-:S07]  /*00a0*/  DMUL R4, R4, UR6 ;  /* 0x0000000604047c28 */ /* 0x004fce0008000000 */
[----:B------:R-:W-:Y:S01]  /*00b0*/  STG.E.64 desc[UR4][R2.64], R4 ;  /* 0x0000000402007986 */ /* 0x000fe2000c101b04 */
[----:B------:R-:W-:Y:S05]  /*00c0*/  EXIT ;  /* 0x000000000000794d */ /* 0x000fea0003800000 */
.L_x_107:
        /* <DEDUP_REMOVED lines=11> */
.L_x_144:


//--------------------- .text._Z14scaleMapKernelPdS_dj --------------------------
	.section	.text._Z14scaleMapKernelPdS_dj,"ax",@progbits
	.align	128
        .global         _Z14scaleMapKernelPdS_dj
        .type           _Z14scaleMapKernelPdS_dj,@function
        .size           _Z14scaleMapKernelPdS_dj,(.L_x_140 - _Z14scaleMapKernelPdS_dj)
        .other          _Z14scaleMapKernelPdS_dj,@"STO_CUDA_ENTRY STV_DEFAULT"
_Z14scaleMapKernelPdS_dj:
.text._Z14scaleMapKernelPdS_dj:
[----:B------:R-:W-:Y:S01]  /*0000*/  LDC R1, c[0x0][0x37c] ;  /* 0x0000df00ff017b82 */ /* 0x000fe20000000800 */
[----:B------:R-:W0:Y:S01]  /*0010*/  S2R R0, SR_TID.X ;  /* 0x0000000000007919 */ /* 0x000e220000002100 */
[----:B------:R-:W0:Y:S02]  /*0020*/  LDCU UR4, c[0x0][0x398] ;  /* 0x00007300ff0477ac */ /* 0x000e240008000800 */
[----:B0-----:R-:W-:-:S13]  /*0030*/  ISETP.GE.U32.AND P0, PT, R0, UR4, PT ;  /* 0x0000000400007c0c */ /* 0x001fda000bf06070 */
[----:B------:R-:W-:Y:S05]  /*0040*/  @P0 EXIT ;  /* 0x000000000000094d */ /* 0x000fea0003800000 */
[----:B------:R-:W0:Y:S01]  /*0050*/  LDC.64 R6, c[0x0][0x388] ;  /* 0x0000e200ff067b82 */ /* 0x000e220000000a00 */
[----:B------:R-:W1:Y:S01]  /*0060*/  LDCU.64 UR4, c[0x0][0x358] ;  /* 0x00006b00ff0477ac */ /* 0x000e620008000a00 */
[----:B0-----:R-:W-:-:S06]  /*0070*/  IMAD.WIDE.U32 R6, R0, 0x8, R6 ;  /* 0x0000000800067825 */ /* 0x001fcc00078e0006 */
[----:B-1----:R-:W2:Y:S02]  /*0080*/  LDG.E.64 R6, desc[UR4][R6.64] ;  /* 0x0000000406067981 */ /* 0x002ea4000c1e1b00 */
[----:B--2---:R-:W-:-:S14]  /*0090*/  DSETP.GT.AND P0, PT, R6, RZ, PT ;  /* 0x000000ff0600722a */ /* 0x004fdc0003f04000 */
[----:B------:R-:W-:Y:S05]  /*00a0*/  @!P0 BRA `(.L_x_108) ;  /* 0x0000000000608947 */ /* 0x000fea0003800000 */
[----:B------:R-:W0:Y:S01]  /*00b0*/  MUFU.RCP64H R3, R7 ;  /* 0x0000000700037308 */ /* 0x000e220000001800 */
[----:B------:R-:W-:Y:S01]  /*00c0*/  IMAD.MOV.U32 R2, RZ, RZ, 0x1 ;  /* 0x00000001ff027424 */ /* 0x000fe200078e00ff */
[----:B------:R-:W1:Y:S01]  /*00d0*/  LDCU.64 UR6, c[0x0][0x390] ;  /* 0x00007200ff0677ac */ /* 0x000e620008000a00 */
[----:B------:R-:W2:Y:S01]  /*00e0*/  LDC R10, c[0x0][0x394] ;  /* 0x0000e500ff0a7b82 */ /* 0x000ea20000000800 */
[----:B------:R-:W-:Y:S03]  /*00f0*/  BSSY.RECONVERGENT B0, `(.L_x_109) ;  /* 0x000000f000007945 */ /* 0x000fe60003800200 */
[----:B0-----:R-:W-:-:S08]  /*0100*/  DFMA R4, -R6, R2, 1 ;  /* 0x3ff000000604742b */ /* 0x001fd00000000102 */
[----:B------:R-:W-:Y:S01]  /*0110*/  DFMA R4, R4, R4, R4 ;  /* 0x000000040404722b */ /* 0x000fe20000000004 */
[----:B--2---:R-:W-:-:S07]  /*0120*/  FSETP.GEU.AND P1, PT, |R10|, 6.5827683646048100446e-37, PT ;  /* 0x036000000a00780b */ /* 0x004fce0003f2e200 */
[----:B------:R-:W-:-:S08]  /*0130*/  DFMA R4, R2, R4, R2 ;  /* 0x000000040204722b */ /* 0x000fd00000000002 */
[----:B------:R-:W-:-:S08]  /*0140*/  DFMA R2, -R6, R4, 1 ;  /* 0x3ff000000602742b */ /* 0x000fd00000000104 */
[----:B------:R-:W-:-:S08]  /*0150*/  DFMA R2, R4, R2, R4 ;  /* 0x000000020402722b */ /* 0x000fd00000000004 */
[----:B-1----:R-:W-:-:S08]  /*0160*/  DMUL R4, R2, UR6 ;  /* 0x0000000602047c28 */ /* 0x002fd00008000000 */
[----:B------:R-:W-:-:S08]  /*0170*/  DFMA R8, -R6, R4, UR6 ;  /* 0x0000000606087e2b */ /* 0x000fd00008000104 */
[----:B------:R-:W-:-:S10]  /*0180*/  DFMA R2, R2, R8, R4 ;  /* 0x000000080202722b */ /* 0x000fd40000000004 */
[----:B------:R-:W-:-:S05]  /*0190*/  FFMA R4, RZ, R7, R3 ;  /* 0x00000007ff047223 */ /* 0x000fca0000000003 */
[----:B------:R-:W-:-:S13]  /*01a0*/  FSETP.GT.AND P0, PT, |R4|, 1.469367938527859385e-39, PT ;  /* 0x001000000400780b */ /* 0x000fda0003f04200 */
[----:B------:R-:W-:Y:S05]  /*01b0*/  @P0 BRA P1, `(.L_x_110) ;  /* 0x0000000000080947 */ /* 0x000fea0000800000 */
[----:B------:R-:W-:-:S07]  /*01c0*/  MOV R8, 0x1e0 ;  /* 0x000001e000087802 */ /* 0x000fce0000000f00 */
[----:B------:R-:W-:Y:S05]  /*01d0*/  CALL.REL.NOINC `($__internal_2_$__cuda_sm20_div_rn_f64_full) ;  /* 0x0000000000247944 */ /* 0x000fea0003c00000 */
.L_x_110:
[----:B------:R-:W-:Y:S05]  /*01e0*/  BSYNC.RECONVERGENT B0 ;  /* 0x0000000000007941 */ /* 0x000fea0003800200 */
.L_x_109:
[----:B------:R-:W0:Y:S02]  /*01f0*/  LDC.64 R4, c[0x0][0x380] ;  /* 0x0000e000ff047b82 */ /* 0x000e240000000a00 */
[----:B0-----:R-:W-:-:S05]  /*0200*/  IMAD.WIDE.U32 R4, R0, 0x8, R4 ;  /* 0x0000000800047825 */ /* 0x001fca00078e0004 */
[----:B------:R-:W-:Y:S01]  /*0210*/  STG.E.64 desc[UR4][R4.64], R2 ;  /* 0x0000000204007986 */ /* 0x000fe2000c101b04 */
[----:B------:R-:W-:Y:S05]  /*0220*/  EXIT ;  /* 0x000000000000794d */ /* 0x000fea0003800000 */
.L_x_108:
[----:B------:R-:W0:Y:S02]  /*0230*/  LDC.64 R2, c[0x0][0x380] ;  /* 0x0000e000ff027b82 */ /* 0x000e240000000a00 */
[----:B0-----:R-:W-:-:S05]  /*0240*/  IMAD.WIDE.U32 R2, R0, 0x8, R2 ;  /* 0x0000000800027825 */ /* 0x001fca00078e0002 */
[----:B------:R-:W-:Y:S01]  /*0250*/  STG.E.64 desc[UR4][R2.64], RZ ;  /* 0x000000ff02007986 */ /* 0x000fe2000c101b04 */
[----:B------:R-:W-:Y:S05]  /*0260*/  EXIT ;  /* 0x000000000000794d */ /* 0x000fea0003800000 */
        .weak           $__internal_2_$__cuda_sm20_div_rn_f64_full
        .type           $__internal_2_$__cuda_sm20_div_rn_f64_full,@function
        .size           $__internal_2_$__cuda_sm20_div_rn_f64_full,(.L_x_140 - $__internal_2_$__cuda_sm20_div_rn_f64_full)
$__internal_2_$__cuda_sm20_div_rn_f64_full:
[C---:B------:R-:W-:Y:S01]  /*0270*/  FSETP.GEU.AND P0, PT, |R7|.reuse, 1.469367938527859385e-39, PT ;  /* 0x001000000700780b */ /* 0x040fe20003f0e200 */
[----:B------:R-:W0:Y:S01]  /*0280*/  LDC.64 R4, c[0x0][0x390] ;  /* 0x0000e400ff047b82 */ /* 0x000e220000000a00 */
[C---:B------:R-:W-:Y:S01]  /*0290*/  LOP3.LUT R2, R7.reuse, 0x800fffff, RZ, 0xc0, !PT ;  /* 0x800fffff07027812 */ /* 0x040fe200078ec0ff */
[----:B------:R-:W-:Y:S01]  /*02a0*/  IMAD.MOV.U32 R10, RZ, RZ, 0x1 ;  /* 0x00000001ff0a7424 */ /* 0x000fe200078e00ff */
[----:B------:R-:W-:Y:S01]  /*02b0*/  LOP3.LUT R15, R7, 0x7ff00000, RZ, 0xc0, !PT ;  /* 0x7ff00000070f7812 */ /* 0x000fe200078ec0ff */
[----:B------:R-:W-:Y:S01]  /*02c0*/  IMAD.MOV.U32 R9, RZ, RZ, 0x1ca00000 ;  /* 0x1ca00000ff097424 */ /* 0x000fe200078e00ff */
[----:B------:R-:W-:Y:S01]  /*02d0*/  LOP3.LUT R3, R2, 0x3ff00000, RZ, 0xfc, !PT ;  /* 0x3ff0000002037812 */ /* 0x000fe200078efcff */
[----:B------:R-:W-:-:S06]  /*02e0*/  IMAD.MOV.U32 R2, RZ, RZ, R6 ;  /* 0x000000ffff027224 */ /* 0x000fcc00078e0006 */
[----:B------:R-:W-:-:S06]  /*02f0*/  @!P0 DMUL R2, R6, 8.98846567431157953865e+307 ;  /* 0x7fe0000006028828 */ /* 0x000fcc0000000000 */
[----:B------:R-:W1:Y:S01]  /*0300*/  MUFU.RCP64H R11, R3 ;  /* 0x00000003000b7308 */ /* 0x000e620000001800 */
[----:B0-----:R-:W-:-:S04]  /*0310*/  LOP3.LUT R14, R5, 0x7ff00000, RZ, 0xc0, !PT ;  /* 0x7ff00000050e7812 */ /* 0x001fc800078ec0ff */
[----:B------:R-:W-:Y:S01]  /*0320*/  ISETP.GE.U32.AND P1, PT, R14, R15, PT ;  /* 0x0000000f0e00720c */ /* 0x000fe20003f26070 */
[----:B------:R-:W-:Y:S01]  /*0330*/  IMAD.MOV.U32 R21, RZ, RZ, R14 ;  /* 0x000000ffff157224 */ /* 0x000fe200078e000e */
[----:B-1----:R-:W-:-:S08]  /*0340*/  DFMA R12, R10, -R2, 1 ;  /* 0x3ff000000a0c742b */ /* 0x002fd00000000802 */
[----:B------:R-:W-:-:S08]  /*0350*/  DFMA R12, R12, R12, R12 ;  /* 0x0000000c0c0c722b */ /* 0x000fd0000000000c */
[----:B------:R-:W-:Y:S01]  /*0360*/  DFMA R12, R10, R12, R10 ;  /* 0x0000000c0a0c722b */ /* 0x000fe2000000000a */
[----:B------:R-:W-:Y:S02]  /*0370*/  SEL R10, R9, 0x63400000, !P1 ;  /* 0x63400000090a7807 */ /* 0x000fe40004800000 */
[----:B------:R-:W-:Y:S02]  /*0380*/  FSETP.GEU.AND P1, PT, |R5|, 1.469367938527859385e-39, PT ;  /* 0x001000000500780b */ /* 0x000fe40003f2e200 */
[----:B------:R-:W-:Y:S01]  /*0390*/  LOP3.LUT R11, R10, 0x800fffff, R5, 0xf8, !PT ;  /* 0x800fffff0a0b7812 */ /* 0x000fe200078ef805 */
[----:B------:R-:W-:Y:S02]  /*03a0*/  IMAD.MOV.U32 R10, RZ, RZ, R4 ;  /* 0x000000ffff0a7224 */ /* 0x000fe400078e0004 */
[----:B------:R-:W-:-:S08]  /*03b0*/  DFMA R16, R12, -R2, 1 ;  /* 0x3ff000000c10742b */ /* 0x000fd00000000802 */
[----:B------:R-:W-:Y:S01]  /*03c0*/  DFMA R12, R12, R16, R12 ;  /* 0x000000100c0c722b */ /* 0x000fe2000000000c */
[----:B------:R-:W-:Y:S10]  /*03d0*/  @P1 BRA `(.L_x_111) ;  /* 0x0000000000201947 */ /* 0x000ff40003800000 */
[----:B------:R-:W-:-:S04]  /*03e0*/  LOP3.LUT R17, R7, 0x7ff00000, RZ, 0xc0, !PT ;  /* 0x7ff0000007117812 */ /* 0x000fc800078ec0ff */
[----:B------:R-:W-:-:S04]  /*03f0*/  ISETP.GE.U32.AND P1, PT, R14, R17, PT ;  /* 0x000000110e00720c */ /* 0x000fc80003f26070 */
[----:B------:R-:W-:-:S04]  /*0400*/  SEL R16, R9, 0x63400000, !P1 ;  /* 0x6340000009107807 */ /* 0x000fc80004800000 */
[----:B------:R-:W-:-:S04]  /*0410*/  LOP3.LUT R16, R16, 0x80000000, R5, 0xf8, !PT ;  /* 0x8000000010107812 */ /* 0x000fc800078ef805 */
[----:B------:R-:W-:Y:S01]  /*0420*/  LOP3.LUT R17, R16, 0x100000, RZ, 0xfc, !PT ;  /* 0x0010000010117812 */ /* 0x000fe200078efcff */
[----:B------:R-:W-:-:S06]  /*0430*/  IMAD.MOV.U32 R16, RZ, RZ, RZ ;  /* 0x000000ffff107224 */ /* 0x000fcc00078e00ff */
[----:B------:R-:W-:-:S10]  /*0440*/  DFMA R10, R10, 2, -R16 ;  /* 0x400000000a0a782b */ /* 0x000fd40000000810 */
[----:B------:R-:W-:-:S07]  /*0450*/  LOP3.LUT R21, R11, 0x7ff00000, RZ, 0xc0, !PT ;  /* 0x7ff000000b157812 */ /* 0x000fce00078ec0ff */
.L_x_111:
[----:B------:R-:W-:Y:S01]  /*0460*/  IMAD.MOV.U32 R20, RZ, RZ, R15 ;  /* 0x000000ffff147224 */ /* 0x000fe200078e000f */
[----:B------:R-:W-:Y:S01]  /*0470*/  @!P0 LOP3.LUT R20, R3, 0x7ff00000, RZ, 0xc0, !PT ;  /* 0x7ff0000003148812 */ /* 0x000fe200078ec0ff */
[----:B------:R-:W-:Y:S01]  /*0480*/  VIADD R15, R21, 0xffffffff ;  /* 0xffffffff150f7836 */ /* 0x000fe20000000000 */
[----:B------:R-:W-:Y:S01]  /*0490*/  DMUL R16, R12, R10 ;  /* 0x0000000a0c107228 */ /* 0x000fe20000000000 */
[----:B------:R-:W-:Y:S02]  /*04a0*/  BSSY.RECONVERGENT B1, `(.L_x_112) ;  /* 0x0000038000017945 */ /* 0x000fe40003800200 */
[----:B------:R-:W-:Y:S01]  /*04b0*/  VIADD R22, R20, 0xffffffff ;  /* 0xffffffff14167836 */ /* 0x000fe20000000000 */
[----:B------:R-:W-:-:S04]  /*04c0*/  ISETP.GT.U32.AND P0, PT, R15, 0x7feffffe, PT ;  /* 0x7feffffe0f00780c */ /* 0x000fc80003f04070 */
[----:B------:R-:W-:Y:S01]  /*04d0*/  ISETP.GT.U32.OR P0, PT, R22, 0x7feffffe, P0 ;  /* 0x7feffffe1600780c */ /* 0x000fe20000704470 */
[----:B------:R-:W-:-:S08]  /*04e0*/  DFMA R18, R16, -R2, R10 ;  /* 0x800000021012722b */ /* 0x000fd0000000000a */
[----:B------:R-:W-:-:S04]  /*04f0*/  DFMA R12, R12, R18, R16 ;  /* 0x000000120c0c722b */ /* 0x000fc80000000010 */
[----:B------:R-:W-:Y:S07]  /*0500*/  @P0 BRA `(.L_x_113) ;  /* 0x00000000006c0947 */ /* 0x000fee0003800000 */
        /* <DEDUP_REMOVED lines=27> */
.L_x_113:
[----:B------:R-:W0:Y:S02]  /*06c0*/  LDC.64 R2, c[0x0][0x390] ;  /* 0x0000e400ff027b82 */ /* 0x000e240000000a00 */
[----:B0-----:R-:W-:-:S14]  /*06d0*/  DSETP.NAN.AND P0, PT, R2, R2, PT ;  /* 0x000000020200722a */ /* 0x001fdc0003f08000 */
        /* <DEDUP_REMOVED lines=15> */
.L_x_116:
[----:B------:R-:W-:Y:S01]  /*07d0*/  LOP3.LUT R15, R7, 0x80000, RZ, 0xfc, !PT ;  /* 0x00080000070f7812 */ /* 0x000fe200078efcff */
[----:B------:R-:W-:Y:S01]  /*07e0*/  IMAD.MOV.U32 R14, RZ, RZ, R6 ;  /* 0x000000ffff0e7224 */ /* 0x000fe200078e0006 */
[----:B------:R-:W-:Y:S06]  /*07f0*/  BRA `(.L_x_114) ;  /* 0x0000000000087947 */ /* 0x000fec0003800000 */
.L_x_115:
[----:B------:R-:W-:Y:S01]  /*0800*/  LOP3.LUT R15, R5, 0x80000, RZ, 0xfc, !PT ;  /* 0x00080000050f7812 */ /* 0x000fe200078efcff */
[----:B------:R-:W-:-:S07]  /*0810*/  IMAD.MOV.U32 R14, RZ, RZ, R4 ;  /* 0x000000ffff0e7224 */ /* 0x000fce00078e0004 */
.L_x_114:
[----:B------:R-:W-:Y:S05]  /*0820*/  BSYNC.RECONVERGENT B1 ;  /* 0x0000000000017941 */ /* 0x000fea0003800200 */
.L_x_112:
[----:B------:R-:W-:Y:S02]  /*0830*/  IMAD.MOV.U32 R9, RZ, RZ, 0x0 ;  /* 0x00000000ff097424 */ /* 0x000fe400078e00ff */
[----:B------:R-:W-:Y:S02]  /*0840*/  IMAD.MOV.U32 R2, RZ, RZ, R14 ;  /* 0x000000ffff027224 */ /* 0x000fe400078e000e */
[----:B------:R-:W-:Y:S01]  /*0850*/  IMAD.MOV.U32 R3, RZ, RZ, R15 ;  /* 0x000000ffff037224 */ /* 0x000fe200078e000f */
[----:B------:R-:W-:Y:S06]  /*0860*/  RET.REL.NODEC R8 `(_Z14scaleMapKernelPdS_dj) ;  /* 0xfffffff408e47950 */ /* 0x000fec0003c3ffff */
.L_x_117:
        /* <DEDUP_REMOVED lines=9> */
.L_x_140:


//--------------------- .text._Z9addKernelPiPKiS1_ --------------------------
	.section	.text._Z9addKernelPiPKiS1_,"ax",@progbits
	.align	128
        .global         _Z9addKernelPiPKiS1_
        .type           _Z9addKernelPiPKiS1_,@function
        .size           _Z9addKernelPiPKiS1_,(.L_x_146 - _Z9addKernelPiPKiS1_)
        .other          _Z9addKernelPiPKiS1_,@"STO_CUDA_ENTRY STV_DEFAULT"
_Z9addKernelPiPKiS1_:
.text._Z9addKernelPiPKiS1_:
[----:B------:R-:W-:Y:S01]  /*0000*/  LDC R1, c[0x0][0x37c] ;  /* 0x0000df00ff017b82 */ /* 0x000fe20000000800 */
[----:B------:R-:W0:Y:S07]  /*0010*/  S2R R9, SR_TID.X ;  /* 0x0000000000097919 */ /* 0x000e2e0000002100 */
[----:B------:R-:W0:Y:S01]  /*0020*/  LDC.64 R2, c[0x0][0x388] ;  /* 0x0000e200ff027b82 */ /* 0x000e220000000a00 */
[----:B------:R-:W1:Y:S07]  /*0030*/  LDCU.64 UR4, c[0x0][0x358] ;  /* 0x00006b00ff0477ac */ /* 0x000e6e0008000a00 */
[----:B------:R-:W2:Y:S08]  /*0040*/  LDC.64 R4, c[0x0][0x390] ;  /* 0x0000e400ff047b82 */ /* 0x000eb00000000a00 */
[----:B------:R-:W3:Y:S01]  /*0050*/  LDC.64 R6, c[0x0][0x380] ;  /* 0x0000e000ff067b82 */ /* 0x000ee20000000a00 */
[----:B0-----:R-:W-:-:S04]  /*0060*/  IMAD.WIDE.U32 R2, R9, 0x4, R2 ;  /* 0x0000000409027825 */ /* 0x001fc800078e0002 */
[C---:B--2---:R-:W-:Y:S02]  /*0070*/  IMAD.WIDE.U32 R4, R9.reuse, 0x4, R4 ;  /* 0x0000000409047825 */ /* 0x044fe400078e0004 */
[----:B-1----:R-:W2:Y:S04]  /*0080*/  LDG.E R2, desc[UR4][R2.64] ;  /* 0x0000000402027981 */ /* 0x002ea8000c1e1900 */
[----:B------:R-:W2:Y:S01]  /*0090*/  LDG.E R5, desc[UR4][R4.64] ;  /* 0x0000000404057981 */ /* 0x000ea2000c1e1900 */
[----:B---3--:R-:W-:Y:S01]  /*00a0*/  IMAD.WIDE.U32 R6, R9, 0x4, R6 ;  /* 0x0000000409067825 */ /* 0x008fe200078e0006 */
[----:B--2---:R-:W-:-:S05]  /*00b0*/  LEA R9, R5, R2, 0x1 ;  /* 0x0000000205097211 */ /* 0x004fca00078e08ff */
[----:B------:R-:W-:Y:S01]  /*00c0*/  STG.E desc[UR4][R6.64], R9 ;  /* 0x0000000906007986 */ /* 0x000fe2000c101904 */
[----:B------:R-:W-:Y:S05]  /*00d0*/  EXIT ;  /* 0x000000000000794d */ /* 0x000fea0003800000 */
.L_x_118:
        /* <DEDUP_REMOVED lines=10> */
.L_x_146:


//--------------------- .text._Z12leaveFermonePdPiS_di --------------------------
	.section	.text._Z12leaveFermonePdPiS_di,"ax",@progbits
	.align	128
        .global         _Z12leaveFermonePdPiS_di
        .type           _Z12leaveFermonePdPiS_di,@function
        .size           _Z12leaveFermonePdPiS_di,(.L_x_141 - _Z12leaveFermonePdPiS_di)
        .other          _Z12leaveFermonePdPiS_di,@"STO_CUDA_ENTRY STV_DEFAULT"
_Z12leaveFermonePdPiS_di:
.text._Z12leaveFermonePdPiS_di:
[----:B------:R-:W-:Y:S01]  /*0000*/  LDC R1, c[0x0][0x37c] ;  /* 0x0000df00ff017b82 */ /* 0x000fe20000000800 */
[----:B------:R-:W0:Y:S07]  /*0010*/  S2R R0, SR_CTAID.X ;  /* 0x0000000000007919 */ /* 0x000e2e0000002500 */
[----:B------:R-:W0:Y:S01]  /*0020*/  LDC.64 R6, c[0x0][0x390] ;  /* 0x0000e400ff067b82 */ /* 0x000e220000000a00 */
[----:B------:R-:W1:Y:S01]  /*0030*/  LDCU.64 UR4, c[0x0][0x358] ;  /* 0x00006b00ff0477ac */ /* 0x000e620008000a00 */
[----:B------:R-:W-:-:S06]  /*0040*/  IMAD.MOV.U32 R2, RZ, RZ, 0x1 ;  /* 0x00000001ff027424 */ /* 0x000fcc00078e00ff */
[----:B------:R-:W2:Y:S01]  /*0050*/  LDC.64 R8, c[0x0][0x398] ;  /* 0x0000e600ff087b82 */ /* 0x000ea20000000a00 */
[----:B------:R-:W3:Y:S07]  /*0060*/  S2R R11, SR_TID.X ;  /* 0x00000000000b7919 */ /* 0x000eee0000002100 */
[----:B------:R-:W4:Y:S01]  /*0070*/  LDC R10, c[0x0][0x39c] ;  /* 0x0000e700ff0a7b82 */ /* 0x000f220000000800 */
[----:B0-----:R-:W-:-:S06]  /*0080*/  IMAD.WIDE.U32 R6, R0, 0x8, R6 ;  /* 0x0000000800067825 */ /* 0x001fcc00078e0006 */
[----:B-1----:R-:W5:Y:S01]  /*0090*/  LDG.E.64 R6, desc[UR4][R6.64] ;  /* 0x0000000406067981 */ /* 0x002f62000c1e1b00 */
[----:B------:R-:W3:Y:S01]  /*00a0*/  LDCU UR6, c[0x0][0x360] ;  /* 0x00006c00ff0677ac */ /* 0x000ee20008000800 */
[----:B----4-:R-:W-:Y:S01]  /*00b0*/  FSETP.GEU.AND P1, PT, |R10|, 6.5827683646048100446e-37, PT ;  /* 0x036000000a00780b */ /* 0x010fe20003f2e200 */
[----:B---3--:R-:W-:Y:S01]  /*00c0*/  IMAD R10, R0, UR6, R11 ;  /* 0x00000006000a7c24 */ /* 0x008fe2000f8e020b */
[----:B-----5:R-:W0:Y:S02]  /*00d0*/  MUFU.RCP64H R3, R7 ;  /* 0x0000000700037308 */ /* 0x020e240000001800 */
[----:B0-----:R-:W-:-:S08]  /*00e0*/  DFMA R4, -R6, R2, 1 ;  /* 0x3ff000000604742b */ /* 0x001fd00000000102 */
[----:B------:R-:W-:-:S08]  /*00f0*/  DFMA R4, R4, R4, R4 ;  /* 0x000000040404722b */ /* 0x000fd00000000004 */
[----:B------:R-:W-:-:S08]  /*0100*/  DFMA R4, R2, R4, R2 ;  /* 0x000000040204722b */ /* 0x000fd00000000002 */
[----:B------:R-:W-:-:S08]  /*0110*/  DFMA R2, -R6, R4, 1 ;  /* 0x3ff000000602742b */ /* 0x000fd00000000104 */
[----:B------:R-:W-:-:S08]  /*0120*/  DFMA R2, R4, R2, R4 ;  /* 0x000000020402722b */ /* 0x000fd00000000004 */
[----:B--2---:R-:W-:-:S08]  /*0130*/  DMUL R4, R2, R8 ;  /* 0x0000000802047228 */ /* 0x004fd00000000000 */
[----:B------:R-:W-:-:S08]  /*0140*/  DFMA R8, -R6, R4, R8 ;  /* 0x000000040608722b */ /* 0x000fd00000000108 */
[----:B------:R-:W-:-:S10]  /*0150*/  DFMA R2, R2, R8, R4 ;  /* 0x000000080202722b */ /* 0x000fd40000000004 */
[----:B------:R-:W-:-:S05]  /*0160*/  FFMA R4, RZ, R7, R3 ;  /* 0x00000007ff047223 */ /* 0x000fca0000000003 */
[----:B------:R-:W-:-:S13]  /*0170*/  FSETP.GT.AND P0, PT, |R4|, 1.469367938527859385e-39, PT ;  /* 0x001000000400780b */ /* 0x000fda0003f04200 */
[----:B------:R-:W-:Y:S05]  /*0180*/  @P0 BRA P1, `(.L_x_119) ;  /* 0x0000000000080947 */ /* 0x000fea0000800000 */
[----:B------:R-:W-:-:S07]  /*0190*/  MOV R12, 0x1b0 ;  /* 0x000001b0000c7802 */ /* 0x000fce0000000f00 */
[----:B------:R-:W-:Y:S05]  /*01a0*/  CALL.REL.NOINC `($__internal_3_$__cuda_sm20_div_rn_f64_full) ;  /* 0x0000000000bc7944 */ /* 0x000fea0003c00000 */
.L_x_119:
[----:B------:R-:W-:-:S13]  /*01b0*/  ISETP.GE.AND P0, PT, R10, 0x1, PT ;  /* 0x000000010a00780c */ /* 0x000fda0003f06270 */
[----:B------:R-:W-:Y:S05]  /*01c0*/  @!P0 BRA `(.L_x_120) ;  /* 0x0000000000548947 */ /* 0x000fea0003800000 */
[----:B------:R-:W0:Y:S01]  /*01d0*/  LDC.64 R6, c[0x0][0x388] ;  /* 0x0000e200ff067b82 */ /* 0x000e220000000a00 */
[----:B------:R-:W-:Y:S01]  /*01e0*/  VIADD R5, R10, 0xffffffff ;  /* 0xffffffff0a057836 */ /* 0x000fe20000000000 */
[----:B------:R-:W1:Y:S06]  /*01f0*/  LDCU UR6, c[0x0][0x3a0] ;  /* 0x00007400ff0677ac */ /* 0x000e6c0008000800 */
[----:B------:R-:W2:Y:S01]  /*0200*/  LDC.64 R12, c[0x0][0x380] ;  /* 0x0000e000ff0c7b82 */ /* 0x000ea20000000a00 */
[----:B0-----:R-:W-:-:S04]  /*0210*/  IMAD.WIDE.U32 R4, R5, 0x4, R6 ;  /* 0x0000000405047825 */ /* 0x001fc800078e0006 */
[----:B------:R-:W-:Y:S01]  /*0220*/  IMAD.WIDE.U32 R10, R10, 0x4, R6 ;  /* 0x000000040a0a7825 */ /* 0x000fe200078e0006 */
[----:B------:R-:W1:Y:S04]  /*0230*/  LDG.E R0, desc[UR4][R4.64] ;  /* 0x0000000404007981 */ /* 0x000e68000c1e1900 */
[----:B------:R-:W1:Y:S02]  /*0240*/  LDG.E R7, desc[UR4][R10.64] ;  /* 0x000000040a077981 */ /* 0x000e64000c1e1900 */
[----:B-1----:R-:W-:-:S04]  /*0250*/  IMAD R7, R0, UR6, R7 ;  /* 0x0000000600077c24 */ /* 0x002fc8000f8e0207 */
[----:B--2---:R-:W-:-:S05]  /*0260*/  IMAD.WIDE R6, R7, 0x8, R12 ;  /* 0x0000000807067825 */ /* 0x004fca00078e020c */
[----:B------:R-:W2:Y:S02]  /*0270*/  LDG.E.64 R8, desc[UR4][R6.64] ;  /* 0x0000000406087981 */ /* 0x000ea4000c1e1b00 */
[----:B--2---:R-:W-:-:S07]  /*0280*/  DADD R8, R8, R2 ;  /* 0x0000000008087229 */ /* 0x004fce0000000002 */
[----:B------:R-:W-:Y:S04]  /*0290*/  STG.E.64 desc[UR4][R6.64], R8 ;  /* 0x0000000806007986 */ /* 0x000fe8000c101b04 */
[----:B------:R-:W2:Y:S04]  /*02a0*/  LDG.E R0, desc[UR4][R10.64] ;  /* 0x000000040a007981 */ /* 0x000ea8000c1e1900 */
[----:B------:R-:W2:Y:S02]  /*02b0*/  LDG.E R15, desc[UR4][R4.64] ;  /* 0x00000004040f7981 */ /* 0x000ea4000c1e1900 */
[----:B--2---:R-:W-:-:S04]  /*02c0*/  IMAD R15, R0, UR6, R15 ;  /* 0x00000006000f7c24 */ /* 0x004fc8000f8e020f */
[----:B------:R-:W-:-:S05]  /*02d0*/  IMAD.WIDE R12, R15, 0x8, R12 ;  /* 0x000000080f0c7825 */ /* 0x000fca00078e020c */
[----:B------:R-:W2:Y:S02]  /*02e0*/  LDG.E.64 R14, desc[UR4][R12.64] ;  /* 0x000000040c0e7981 */ /* 0x000ea4000c1e1b00 */
[----:B--2---:R-:W-:-:S07]  /*02f0*/  DADD R14, R14, R2 ;  /* 0x000000000e0e7229 */ /* 0x004fce0000000002 */
[----:B------:R-:W-:Y:S01]  /*0300*/  STG.E.64 desc[UR4][R12.64], R14 ;  /* 0x0000000e0c007986 */ /* 0x000fe2000c101b04 */
[----:B------:R-:W-:Y:S05]  /*0310*/  EXIT ;  /* 0x000000000000794d */ /* 0x000fea0003800000 */
.L_x_120:
[----:B------:R-:W-:-:S13]  /*0320*/  ISETP.NE.AND P0, PT, R10, RZ, PT ;  /* 0x000000ff0a00720c */ /* 0x000fda0003f05270 */
[----:B------:R-:W-:Y:S05]  /*0330*/  @P0 EXIT ;  /* 0x000000000000094d */ /* 0x000fea0003800000 */
[----:B------:R-:W0:Y:S08]  /*0340*/  LDC R17, c[0x0][0x3a0] ;  /* 0x0000e800ff117b82 */ /* 0x000e300000000800 */
[----:B------:R-:W1:Y:S08]  /*0350*/  LDC.64 R4, c[0x0][0x388] ;  /* 0x0000e200ff047b82 */ /* 0x000e700000000a00 */
[----:B------:R-:W2:Y:S01]  /*0360*/  LDC.64 R12, c[0x0][0x380] ;  /* 0x0000e000ff0c7b82 */ /* 0x000ea20000000a00 */
[----:B0-----:R-:W-:-:S04]  /*0370*/  IMAD R7, R0, R17, RZ ;  /* 0x0000001100077224 */ /* 0x001fc800078e02ff */
[----:B-1----:R-:W-:-:S04]  /*0380*/  IMAD.WIDE R4, R7, 0x4, R4 ;  /* 0x0000000407047825 */ /* 0x002fc800078e0204 */
[----:B------:R-:W-:Y:S01]  /*0390*/  VIADD R7, R17, 0xffffffff ;  /* 0xffffffff11077836 */ /* 0x000fe20000000000 */
[----:B------:R-:W3:Y:S03]  /*03a0*/  LDG.E R0, desc[UR4][R4.64] ;  /* 0x0000000404007981 */ /* 0x000ee6000c1e1900 */
[----:B------:R-:W-:-:S05]  /*03b0*/  IMAD.WIDE R6, R7, 0x4, R4 ;  /* 0x0000000407067825 */ /* 0x000fca00078e0204 */
[----:B------:R-:W3:Y:S02]  /*03c0*/  LDG.E R9, desc[UR4][R6.64] ;  /* 0x0000000406097981 */ /* 0x000ee4000c1e1900 */
[----:B---3--:R-:W-:-:S04]  /*03d0*/  IMAD R9, R0, R17, R9 ;  /* 0x0000001100097224 */ /* 0x008fc800078e0209 */
[----:B--2---:R-:W-:-:S05]  /*03e0*/  IMAD.WIDE R8, R9, 0x8, R12 ;  /* 0x0000000809087825 */ /* 0x004fca00078e020c */
[----:B------:R-:W2:Y:S02]  /*03f0*/  LDG.E.64 R10, desc[UR4][R8.64] ;  /* 0x00000004080a7981 */ /* 0x000ea4000c1e1b00 */
[----:B--2---:R-:W-:-:S07]  /*0400*/  DADD R10, R10, R2 ;  /* 0x000000000a0a7229 */ /* 0x004fce0000000002 */
[----:B------:R-:W-:Y:S04]  /*0410*/  STG.E.64 desc[UR4][R8.64], R10 ;  /* 0x0000000a08007986 */ /* 0x000fe8000c101b04 */
[----:B------:R-:W2:Y:S04]  /*0420*/  LDG.E R0, desc[UR4][R6.64] ;  /* 0x0000000406007981 */ /* 0x000ea8000c1e1900 */
[----:B------:R-:W2:Y:S02]  /*0430*/  LDG.E R15, desc[UR4][R4.64] ;  /* 0x00000004040f7981 */ /* 0x000ea4000c1e1900 */
[----:B--2---:R-:W-:-:S04]  /*0440*/  IMAD R15, R0, R17, R15 ;  /* 0x00000011000f7224 */ /* 0x004fc800078e020f */
[----:B------:R-:W-:-:S05]  /*0450*/  IMAD.WIDE R12, R15, 0x8, R12 ;  /* 0x000000080f0c7825 */ /* 0x000fca00078e020c */
[----:B------:R-:W2:Y:S02]  /*0460*/  LDG.E.64 R14, desc[UR4][R12.64] ;  /* 0x000000040c0e7981 */ /* 0x000ea4000c1e1b00 */
[----:B--2---:R-:W-:-:S07]  /*0470*/  DADD R14, R14, R2 ;  /* 0x000000000e0e7229 */ /* 0x004fce0000000002 */
[----:B------:R-:W-:Y:S01]  /*0480*/  STG.E.64 desc[UR4][R12.64], R14 ;  /* 0x0000000e0c007986 */ /* 0x000fe2000c101b04 */
[----:B------:R-:W-:Y:S05]  /*0490*/  EXIT ;  /* 0x000000000000794d */ /* 0x000fea0003800000 */
        .weak           $__internal_3_$__cuda_sm20_div_rn_f64_full
        .type           $__internal_3_$__cuda_sm20_div_rn_f64_full,@function
        .size           $__internal_3_$__cuda_sm20_div_rn_f64_full,(.L_x_141 - $__internal_3_$__cuda_sm20_div_rn_f64_full)
$__internal_3_$__cuda_sm20_div_rn_f64_full:
[C---:B------:R-:W-:Y:S01]  /*04a0*/  FSETP.GEU.AND P0, PT, |R7|.reuse, 1.469367938527859385e-39, PT ;  /* 0x001000000700780b */ /* 0x040fe20003f0e200 */
[--C-:B------:R-:W-:Y:S01]  /*04b0*/  IMAD.MOV.U32 R8, RZ, RZ, R6.reuse ;  /* 0x000000ffff087224 */ /* 0x100fe200078e0006 */
[C---:B------:R-:W-:Y:S01]  /*04c0*/  LOP3.LUT R2, R7.reuse, 0x800fffff, RZ, 0xc0, !PT ;  /* 0x800fffff07027812 */ /* 0x040fe200078ec0ff */
[----:B------:R-:W-:Y:S01]  /*04d0*/  IMAD.MOV.U32 R9, RZ, RZ, R7 ;  /* 0x000000ffff097224 */ /* 0x000fe200078e0007 */
[----:B------:R-:W0:Y:S01]  /*04e0*/  LDC.64 R4, c[0x0][0x398] ;  /* 0x0000e600ff047b82 */ /* 0x000e220000000a00 */
[----:B------:R-:W-:Y:S01]  /*04f0*/  IMAD.MOV.U32 R14, RZ, RZ, 0x1 ;  /* 0x00000001ff0e7424 */ /* 0x000fe200078e00ff */
[----:B------:R-:W-:Y:S01]  /*0500*/  LOP3.LUT R3, R2, 0x3ff00000, RZ, 0xfc, !PT ;  /* 0x3ff0000002037812 */ /* 0x000fe200078efcff */
[----:B------:R-:W-:Y:S01]  /*0510*/  IMAD.MOV.U32 R2, RZ, RZ, R6 ;  /* 0x000000ffff027224 */ /* 0x000fe200078e0006 */
[----:B------:R-:W-:Y:S01]  /*0520*/  LOP3.LUT R18, R7, 0x7ff00000, RZ, 0xc0, !PT ;  /* 0x7ff0000007127812 */ /* 0x000fe200078ec0ff */
[----:B------:R-:W-:-:S04]  /*0530*/  IMAD.MOV.U32 R11, RZ, RZ, 0x1ca00000 ;  /* 0x1ca00000ff0b7424 */ /* 0x000fc800078e00ff */
[----:B------:R-:W-:-:S06]  /*0540*/  @!P0 DMUL R2, R8, 8.98846567431157953865e+307 ;  /* 0x7fe0000008028828 */ /* 0x000fcc0000000000 */
[----:B------:R-:W1:Y:S01]  /*0550*/  MUFU.RCP64H R15, R3 ;  /* 0x00000003000f7308 */ /* 0x000e620000001800 */
[----:B0-----:R-:W-:-:S04]  /*0560*/  LOP3.LUT R13, R5, 0x7ff00000, RZ, 0xc0, !PT ;  /* 0x7ff00000050d7812 */ /* 0x001fc800078ec0ff */
[----:B------:R-:W-:Y:S01]  /*0570*/  ISETP.GE.U32.AND P1, PT, R13, R18, PT ;  /* 0x000000120d00720c */ /* 0x000fe20003f26070 */
[----:B------:R-:W-:Y:S01]  /*0580*/  IMAD.MOV.U32 R20, RZ, RZ, R13 ;  /* 0x000000ffff147224 */ /* 0x000fe200078e000d */
[----:B-1----:R-:W-:Y:S02]  /*0590*/  DFMA R16, R14, -R2, 1 ;  /* 0x3ff000000e10742b */ /* 0x002fe40000000802 */
[----:B------:R-:W-:Y:S02]  /*05a0*/  SEL R6, R11, 0x63400000, !P1 ;  /* 0x634000000b067807 */ /* 0x000fe40004800000 */
[----:B------:R-:W-:Y:S02]  /*05b0*/  FSETP.GEU.AND P1, PT, |R5|, 1.469367938527859385e-39, PT ;  /* 0x001000000500780b */ /* 0x000fe40003f2e200 */
[----:B------:R-:W-:Y:S01]  /*05c0*/  LOP3.LUT R7, R6, 0x800fffff, R5, 0xf8, !PT ;  /* 0x800fffff06077812 */ /* 0x000fe200078ef805 */
[----:B------:R-:W-:Y:S01]  /*05d0*/  IMAD.MOV.U32 R6, RZ, RZ, R4 ;  /* 0x000000ffff067224 */ /* 0x000fe200078e0004 */
[----:B------:R-:W-:-:S08]  /*05e0*/  DFMA R16, R16, R16, R16 ;  /* 0x000000101010722b */ /* 0x000fd00000000010 */
[----:B------:R-:W-:-:S08]  /*05f0*/  DFMA R14, R14, R16, R14 ;  /* 0x000000100e0e722b */ /* 0x000fd0000000000e */
        /* <DEDUP_REMOVED lines=11> */
.L_x_121:
[----:B------:R-:W-:Y:S01]  /*06b0*/  IMAD.MOV.U32 R21, RZ, RZ, R18 ;  /* 0x000000ffff157224 */ /* 0x000fe200078e0012 */
[----:B------:R-:W-:Y:S01]  /*06c0*/  @!P0 LOP3.LUT R21, R3, 0x7ff00000, RZ, 0xc0, !PT ;  /* 0x7ff0000003158812 */ /* 0x000fe200078ec0ff */
[----:B------:R-:W-:Y:S01]  /*06d0*/  VIADD R22, R20, 0xffffffff ;  /* 0xffffffff14167836 */ /* 0x000fe20000000000 */
[----:B------:R-:W-:-:S03]  /*06e0*/  DMUL R16, R14, R6 ;  /* 0x000000060e107228 */ /* 0x000fc60000000000 */
        /* <DEDUP_REMOVED lines=12> */
[----:B------:R-:W-:-:S03]  /*07b0*/  IMAD.MOV.U32 R4, RZ, RZ, RZ ;  /* 0x000000ffff047224 */ /* 0x000fc600078e00ff */
[----:B------:R-:W-:-:S06]  /*07c0*/  IADD3 R5, PT, PT, R11, 0x7fe00000, RZ ;  /* 0x7fe000000b057810 */ /* 0x000fcc0007ffe0ff */
        /* <DEDUP_REMOVED lines=19> */
.L_x_122:
        /* <DEDUP_REMOVED lines=13> */
[----:B------:R-:W-:Y:S01]  /*09d0*/  @!P0 IMAD.MOV.U32 R16, RZ, RZ, RZ ;  /* 0x000000ffff108224 */ /* 0x000fe200078e00ff */
[----:B------:R-:W-:-:S03]  /*09e0*/  @P0 MOV R16, RZ ;  /* 0x000000ff00100202 */ /* 0x000fc60000000f00 */
[----:B------:R-:W-:Y:S01]  /*09f0*/  @P0 IMAD.MOV.U32 R17, RZ, RZ, R2 ;  /* 0x000000ffff110224 */ /* 0x000fe200078e0002 */
[----:B------:R-:W-:Y:S06]  /*0a00*/  BRA `(.L_x_123) ;  /* 0x0000000000147947 */ /* 0x000fec0003800000 */
.L_x_125:
[----:B------:R-:W-:Y:S01]  /*0a10*/  LOP3.LUT R17, R9, 0x80000, RZ, 0xfc, !PT ;  /* 0x0008000009117812 */ /* 0x000fe200078efcff */
[----:B------:R-:W-:Y:S01]  /*0a20*/  IMAD.MOV.U32 R16, RZ, RZ, R8 ;  /* 0x000000ffff107224 */ /* 0x000fe200078e0008 */
[----:B------:R-:W-:Y:S06]  /*0a30*/  BRA `(.L_x_123) ;  /* 0x0000000000087947 */ /* 0x000fec0003800000 */
.L_x_124:
[----:B------:R-:W-:Y:S01]  /*0a40*/  LOP3.LUT R17, R5, 0x80000, RZ, 0xfc, !PT ;  /* 0x0008000005117812 */ /* 0x000fe200078efcff */
[----:B------:R-:W-:-:S07]  /*0a50*/  IMAD.MOV.U32 R16, RZ, RZ, R4 ;  /* 0x000000ffff107224 */ /* 0x000fce00078e0004 */
.L_x_123:
[----:B------:R-:W-:Y:S02]  /*0a60*/  IMAD.MOV.U32 R13, RZ, RZ, 0x0 ;  /* 0x00000000ff0d7424 */ /* 0x000fe400078e00ff */
[----:B------:R-:W-:Y:S02]  /*0a70*/  IMAD.MOV.U32 R2, RZ, RZ, R16 ;  /* 0x000000ffff027224 */ /* 0x000fe400078e0010 */
[----:B------:R-:W-:Y:S01]  /*0a80*/  IMAD.MOV.U32 R3, RZ, RZ, R17 ;  /* 0x000000ffff037224 */ /* 0x000fe200078e0011 */
[----:B------:R-:W-:Y:S06]  /*0a90*/  RET.REL.NODEC R12 `(_Z12leaveFermonePdPiS_di) ;  /* 0xfffffff40c587950 */ /* 0x000fec0003c3ffff */
.L_x_126:
        /* <DEDUP_REMOVED lines=14> */
.L_x_141:


//--------------------- .text._Z11setupKernelP17curandStateXORWOW --------------------------
	.section	.text._Z11setupKernelP17curandStateXORWOW,"ax",@progbits
	.align	128
        .global         _Z11setupKernelP17curandStateXORWOW
        .type           _Z11setupKernelP17curandStateXORWOW,@function
        .size           _Z11setupKernelP17curandStateXORWOW,(.L_x_148 - _Z11setupKernelP17curandStateXORWOW)
        .other          _Z11setupKernelP17curandStateXORWOW,@"STO_CUDA_ENTRY STV_DEFAULT"
_Z11setupKernelP17curandStateXORWOW:
.text._Z11setupKernelP17curandStateXORWOW:
[----:B------:R-:W-:Y:S01]  /*0000*/  LDC R1, c[0x0][0x37c] ;  /* 0x0000df00ff017b82 */ /* 0x000fe20000000800 */
[----:B------:R-:W0:Y:S07]  /*0010*/  S2R R13, SR_TID.X ;  /* 0x00000000000d7919 */ /* 0x000e2e0000002100 */
[----:B------:R-:W0:Y:S01]  /*0020*/  S2UR UR6, SR_CTAID.X ;  /* 0x00000000000679c3 */ /* 0x000e220000002500 */
[----:B------:R-:W1:Y:S01]  /*0030*/  LDCU.64 UR4, c[0x0][0x358] ;  /* 0x00006b00ff0477ac */ /* 0x000e620008000a00 */
[----:B------:R-:W-:Y:S01]  /*0040*/  IMAD.MOV.U32 R2, RZ, RZ, 0x3198c20f ;  /* 0x3198c20fff027424 */ /* 0x000fe200078e00ff */
[----:B------:R-:W-:Y:S01]  /*0050*/  BSSY.RECONVERGENT B0, `(.L_x_127) ;  /* 0x00000df000007945 */ /* 0x000fe20003800200 */
[----:B------:R-:W-:-:S02]  /*0060*/  IMAD.MOV.U32 R3, RZ, RZ, 0x5efdb30c ;  /* 0x5efdb30cff037424 */ /* 0x000fc400078e00ff */
[----:B------:R-:W-:Y:S02]  /*0070*/  IMAD.MOV.U32 R4, RZ, RZ, 0x423bb012 ;  /* 0x423bb012ff047424 */ /* 0x000fe400078e00ff */
[----:B------:R-:W0:Y:S01]  /*0080*/  LDC R0, c[0x0][0x360] ;  /* 0x0000d800ff007b82 */ /* 0x000e220000000800 */
[----:B------:R-:W-:Y:S02]  /*0090*/  IMAD.MOV.U32 R5, RZ, RZ, -0x75bd8fc ;  /* 0xf8a42704ff057424 */ /* 0x000fe400078e00ff */
[----:B------:R-:W-:Y:S02]  /*00a0*/  IMAD.MOV.U32 R8, RZ, RZ, -0x23270784 ;  /* 0xdcd8f87cff087424 */ /* 0x000fe400078e00ff */
[----:B------:R-:W-:-:S03]  /*00b0*/  IMAD.MOV.U32 R9, RZ, RZ, 0x57fa2510 ;  /* 0x57fa2510ff097424 */ /* 0x000fc600078e00ff */
[----:B------:R-:W2:Y:S01]  /*00c0*/  LDC.64 R6, c[0x0][0x380] ;  /* 0x0000e000ff067b82 */ /* 0x000ea20000000a00 */
[----:B0-----:R-:W-:-:S05]  /*00d0*/  IMAD R13, R0, UR6, R13 ;  /* 0x00000006000d7c24 */ /* 0x001fca000f8e020d */
[C---:B------:R-:W-:Y:S01]  /*00e0*/  ISETP.NE.AND P0, PT, R13.reuse, RZ, PT ;  /* 0x000000ff0d00720c */ /* 0x040fe20003f05270 */
[----:B--2---:R-:W-:-:S05]  /*00f0*/  IMAD.WIDE R6, R13, 0x30, R6 ;  /* 0x000000300d067825 */ /* 0x004fca00078e0206 */
[----:B-1----:R0:W-:Y:S04]  /*0100*/  STG.E.64 desc[UR4][R6.64], R2 ;  /* 0x0000000206007986 */ /* 0x0021e8000c101b04 */
[----:B------:R0:W-:Y:S04]  /*0110*/  STG.E.64 desc[UR4][R6.64+0x8], R4 ;  /* 0x0000080406007986 */ /* 0x0001e8000c101b04 */
[----:B------:R0:W-:Y:S01]  /*0120*/  STG.E.64 desc[UR4][R6.64+0x10], R8 ;  /* 0x0000100806007986 */ /* 0x0001e2000c101b04 */
[----:B------:R-:W-:Y:S05]  /*0130*/  @!P0 BRA `(.L_x_128) ;  /* 0x0000000c00408947 */ /* 0x000fea0003800000 */
[----:B------:R-:W-:Y:S01]  /*0140*/  SHF.R.S32.HI R0, RZ, 0x1f, R13 ;  /* 0x0000001fff007819 */ /* 0x000fe2000001140d */
[----:B------:R-:W-:-:S07]  /*0150*/  IMAD.MOV.U32 R12, RZ, RZ, RZ ;  /* 0x000000ffff0c7224 */ /* 0x000fce00078e00ff */
.L_x_134:
[----:B0-----:R-:W-:Y:S01]  /*0160*/  LOP3.LUT R2, R13, 0x3, RZ, 0xc0, !PT ;  /* 0x000000030d027812 */ /* 0x001fe200078ec0ff */
[----:B------:R-:W-:Y:S03]  /*0170*/  BSSY.RECONVERGENT B1, `(.L_x_129) ;  /* 0x00000c6000017945 */ /* 0x000fe60003800200 */
[----:B------:R-:W-:-:S04]  /*0180*/  ISETP.NE.U32.AND P0, PT, R2, RZ, PT ;  /* 0x000000ff0200720c */ /* 0x000fc80003f05070 */
[----:B------:R-:W-:-:S13]  /*0190*/  ISETP.NE.AND.EX P0, PT, RZ, RZ, PT, P0 ;  /* 0x000000ffff00720c */ /* 0x000fda0003f05300 */
[----:B------:R-:W-:Y:S05]  /*01a0*/  @!P0 BRA `(.L_x_130) ;  /* 0x0000000c00088947 */ /* 0x000fea0003800000 */
[----:B------:R-:W0:Y:S01]  /*01b0*/  LDC.64 R8, c[0x4][0x8] ;  /* 0x01000200ff087b82 */ /* 0x000e220000000a00 */
[----:B------:R-:W-:Y:S02]  /*01c0*/  IMAD.MOV.U32 R14, RZ, RZ, RZ ;  /* 0x000000ffff0e7224 */ /* 0x000fe400078e00ff */
[----:B0-----:R-:W-:-:S07]  /*01d0*/  IMAD.WIDE.U32 R8, R12, 0xc80, R8 ;  /* 0x00000c800c087825 */ /* 0x001fce00078e0008 */
.L_x_133:
[----:B0-----:R-:W-:Y:S01]  /*01e0*/  IMAD.MOV.U32 R15, RZ, RZ, RZ ;  /* 0x000000ffff0f7224 */ /* 0x001fe200078e00ff */
[----:B------:R-:W-:Y:S01]  /*01f0*/  CS2R R2, SRZ ;  /* 0x0000000000027805 */ /* 0x000fe2000001ff00 */
[----:B------:R-:W-:Y:S01]  /*0200*/  IMAD.MOV.U32 R17, RZ, RZ, RZ ;  /* 0x000000ffff117224 */ /* 0x000fe200078e00ff */
[----:B------:R-:W-:-:S07]  /*0210*/  CS2R R4, SRZ ;  /* 0x0000000000047805 */ /* 0x000fce000001ff00 */
.L_x_132:
[----:B------:R-:W-:-:S05]  /*0220*/  IMAD.WIDE.U32 R10, R17, 0x4, R6 ;  /* 0x00000004110a7825 */ /* 0x000fca00078e0006 */
[----:B------:R0:W5:Y:S01]  /*0230*/  LDG.E R16, desc[UR4][R10.64+0x4] ;  /* 0x000004040a107981 */ /* 0x000162000c1e1900 */
[----:B------:R-:W-:-:S07]  /*0240*/  IMAD.MOV.U32 R19, RZ, RZ, RZ ;  /* 0x000000ffff137224 */ /* 0x000fce00078e00ff */
.L_x_131:
[----:B-----5:R-:W-:Y:S01]  /*0250*/  SHF.R.U32.HI R24, RZ, R19, R16 ;  /* 0x00000013ff187219 */ /* 0x020fe20000011610 */
[----:B0-----:R-:W-:-:S03]  /*0260*/  IMAD.SHL.U32 R10, R17, 0x20, RZ ;  /* 0x00000020110a7824 */ /* 0x001fc600078e00ff */
[----:B------:R-:W-:Y:S01]  /*0270*/  LOP3.LUT R11, R24, 0x1, RZ, 0xc0, !PT ;  /* 0x00000001180b7812 */ /* 0x000fe200078ec0ff */
[----:B------:R-:W-:-:S03]  /*0280*/  IMAD.IADD R10, R10, 0x1, R19 ;  /* 0x000000010a0a7824 */ /* 0x000fc600078e0213 */
[----:B------:R-:W-:Y:S01]  /*0290*/  ISETP.NE.U32.AND P0, PT, R11, 0x1, PT ;  /* 0x000000010b00780c */ /* 0x000fe20003f05070 */
[----:B------:R-:W-:-:S03]  /*02a0*/  IMAD R11, R10, 0x5, RZ ;  /* 0x000000050a0b7824 */ /* 0x000fc600078e02ff */
[----:B------:R-:W-:Y:S01]  /*02b0*/  R2P PR, R24, 0x7e ;  /* 0x0000007e18007804 */ /* 0x000fe20000000000 */
[----:B------:R-:W-:-:S08]  /*02c0*/  IMAD.WIDE.U32 R10, R11, 0x4, R8 ;  /* 0x000000040b0a7825 */ /* 0x000fd000078e0008 */
[----:B------:R-:W2:Y:S04]  /*02d0*/  @!P0 LDG.E R18, desc[UR4][R10.64] ;  /* 0x000000040a128981 */ /* 0x000ea8000c1e1900 */
[----:B------:R-:W3:Y:S04]  /*02e0*/  @!P0 LDG.E R20, desc[UR4][R10.64+0x10] ;  /* 0x000010040a148981 */ /* 0x000ee8000c1e1900 */
[----:B------:R-:W4:Y:S04]  /*02f0*/  @P1 LDG.E R22, desc[UR4][R10.64+0x14] ;  /* 0x000014040a161981 */ /* 0x000f28000c1e1900 */
[----:B------:R-:W4:Y:S04]  /*0300*/  @P2 LDG.E R26, desc[UR4][R10.64+0x28] ;  /* 0x000028040a1a2981 */ /* 0x000f28000c1e1900 */
[----:B------:R-:W4:Y:S04]  /*0310*/  @!P0 LDG.E R21, desc[UR4][R10.64+0x4] ;  /* 0x000004040a158981 */ /* 0x000f28000c1e1900 */
[----:B------:R-:W4:Y:S04]  /*0320*/  @!P0 LDG.E R23, desc[UR4][R10.64+0xc] ;  /* 0x00000c040a178981 */ /* 0x000f28000c1e1900 */
[----:B------:R-:W4:Y:S04]  /*0330*/  @P1 LDG.E R25, desc[UR4][R10.64+0x18] ;  /* 0x000018040a191981 */ /* 0x000f28000c1e1900 */
[----:B------:R-:W4:Y:S04]  /*0340*/  @P3 LDG.E R28, desc[UR4][R10.64+0x3c] ;  /* 0x00003c040a1c3981 */ /* 0x000f28000c1e1900 */
[----:B------:R-:W4:Y:S01]  /*0350*/  @P6 LDG.E R27, desc[UR4][R10.64+0x7c] ;  /* 0x00007c040a1b6981 */ /* 0x000f22000c1e1900 */
[----:B--2---:R-:W-:-:S03]  /*0360*/  @!P0 LOP3.LUT R15, R15, R18, RZ, 0x3c, !PT ;  /* 0x000000120f0f8212 */ /* 0x004fc600078e3cff */
[----:B------:R-:W2:Y:S01]  /*0370*/  @!P0 LDG.E R18, desc[UR4][R10.64+0x8] ;  /* 0x000008040a128981 */ /* 0x000ea2000c1e1900 */
[----:B---3--:R-:W-:-:S03]  /*0380*/  @!P0 LOP3.LUT R3, R3, R20, RZ, 0x3c, !PT ;  /* 0x0000001403038212 */ /* 0x008fc600078e3cff */
[----:B------:R-:W3:Y:S01]  /*0390*/  @P1 LDG.E R20, desc[UR4][R10.64+0x24] ;  /* 0x000024040a141981 */ /* 0x000ee2000c1e1900 */
[----:B----4-:R-:W-:-:S03]  /*03a0*/  @P1 LOP3.LUT R15, R15, R22, RZ, 0x3c, !PT ;  /* 0x000000160f0f1212 */ /* 0x010fc600078e3cff */
[----:B------:R-:W4:Y:S01]  /*03b0*/  @P2 LDG.E R22, desc[UR4][R10.64+0x38] ;  /* 0x000038040a162981 */ /* 0x000f22000c1e1900 */
[----:B------:R-:W-:-:S03]  /*03c0*/  @P2 LOP3.LUT R15, R15, R26, RZ, 0x3c, !PT ;  /* 0x0000001a0f0f2212 */ /* 0x000fc600078e3cff */
[----:B------:R-:W4:Y:S01]  /*03d0*/  @P4 LDG.E R26, desc[UR4][R10.64+0x50] ;  /* 0x000050040a1a4981 */ /* 0x000f22000c1e1900 */
[----:B------:R-:W-:-:S03]  /*03e0*/  @!P0 LOP3.LUT R4, R4, R21, RZ, 0x3c, !PT ;  /* 0x0000001504048212 */ /* 0x000fc600078e3cff */
[----:B------:R-:W4:Y:S01]  /*03f0*/  @P1 LDG.E R21, desc[UR4][R10.64+0x20] ;  /* 0x000020040a151981 */ /* 0x000f22000c1e1900 */
[----:B------:R-:W-:-:S03]  /*0400*/  @!P0 LOP3.LUT R2, R2, R23, RZ, 0x3c, !PT ;  /* 0x0000001702028212 */ /* 0x000fc600078e3cff */
[----:B------:R-:W4:Y:S01]  /*0410*/  @P2 LDG.E R23, desc[UR4][R10.64+0x2c] ;  /* 0x00002c040a172981 */ /* 0x000f22000c1e1900 */
[----:B------:R-:W-:-:S03]  /*0420*/  @P1 LOP3.LUT R4, R4, R25, RZ, 0x3c, !PT ;  /* 0x0000001904041212 */ /* 0x000fc600078e3cff */
[----:B------:R-:W4:Y:S01]  /*0430*/  @P2 LDG.E R25, desc[UR4][R10.64+0x34] ;  /* 0x000034040a192981 */ /* 0x000f22000c1e1900 */
[----:B--2---:R-:W-:-:S03]  /*0440*/  @!P0 LOP3.LUT R5, R5, R18, RZ, 0x3c, !PT ;  /* 0x0000001205058212 */ /* 0x004fc600078e3cff */
[----:B------:R-:W2:Y:S01]  /*0450*/  @P1 LDG.E R18, desc[UR4][R10.64+0x1c] ;  /* 0x00001c040a121981 */ /* 0x000ea2000c1e1900 */
[----:B---3--:R-:W-:-:S03]  /*0460*/  @P1 LOP3.LUT R3, R3, R20, RZ, 0x3c, !PT ;  /* 0x0000001403031212 */ /* 0x008fc600078e3cff */
[----:B------:R-:W3:Y:S01]  /*0470*/  @P2 LDG.E R20, desc[UR4][R10.64+0x30] ;  /* 0x000030040a142981 */ /* 0x000ee2000c1e1900 */
[----:B----4-:R-:W-:-:S03]  /*0480*/  @P2 LOP3.LUT R3, R3, R22, RZ, 0x3c, !PT ;  /* 0x0000001603032212 */ /* 0x010fc600078e3cff */
[----:B------:R-:W4:Y:S01]  /*0490*/  @P3 LDG.E R22, desc[UR4][R10.64+0x4c] ;  /* 0x00004c040a163981 */ /* 0x000f22000c1e1900 */
[----:B------:R-:W-:-:S04]  /*04a0*/  @P3 LOP3.LUT R15, R15, R28, RZ, 0x3c, !PT ;  /* 0x0000001c0f0f3212 */ /* 0x000fc800078e3cff */
[----:B------:R-:W-:Y:S02]  /*04b0*/  @P4 LOP3.LUT R15, R15, R26, RZ, 0x3c, !PT ;  /* 0x0000001a0f0f4212 */ /* 0x000fe400078e3cff */
[----:B------:R-:W-:Y:S01]  /*04c0*/  @P1 LOP3.LUT R2, R2, R21, RZ, 0x3c, !PT ;  /* 0x0000001502021212 */ /* 0x000fe200078e3cff */
[----:B------:R-:W4:Y:S04]  /*04d0*/  @P5 LDG.E R26, desc[UR4][R10.64+0x64] ;  /* 0x000064040a1a5981 */ /* 0x000f28000c1e1900 */
[----:B------:R-:W4:Y:S01]  /*04e0*/  @P3 LDG.E R21, desc[UR4][R10.64+0x40] ;  /* 0x000040040a153981 */ /* 0x000f22000c1e1900 */
[----:B------:R-:W-:Y:S02]  /*04f0*/  @P2 LOP3.LUT R4, R4, R23, RZ, 0x3c, !PT ;  /* 0x0000001704042212 */ /* 0x000fe400078e3cff */
[----:B------:R-:W-:Y:S01]  /*0500*/  @P2 LOP3.LUT R2, R2, R25, RZ, 0x3c, !PT ;  /* 0x0000001902022212 */ /* 0x000fe200078e3cff */
[----:B------:R-:W4:Y:S04]  /*0510*/  @P3 LDG.E R23, desc[UR4][R10.64+0x48] ;  /* 0x000048040a173981 */ /* 0x000f28000c1e1900 */
[----:B------:R-:W4:Y:S01]  /*0520*/  @P4 LDG.E R25, desc[UR4][R10.64+0x54] ;  /* 0x000054040a194981 */ /* 0x000f22000c1e1900 */
[----:B--2---:R-:W-:-:S03]  /*0530*/  @P1 LOP3.LUT R5, R5, R18, RZ, 0x3c, !PT ;  /* 0x0000001205051212 */ /* 0x004fc600078e3cff */
[----:B------:R-:W2:Y:S01]  /*0540*/  @P3 LDG.E R18, desc[UR4][R10.64+0x44] ;  /* 0x000044040a123981 */ /* 0x000ea2000c1e1900 */
[----:B---3--:R-:W-:-:S03]  /*0550*/  @P2 LOP3.LUT R5, R5, R20, RZ, 0x3c, !PT ;  /* 0x0000001405052212 */ /* 0x008fc600078e3cff */
[----:B------:R-:W3:Y:S01]  /*0560*/  @P4 LDG.E R20, desc[UR4][R10.64+0x58] ;  /* 0x000058040a144981 */ /* 0x000ee2000c1e1900 */
[----:B----4-:R-:W-:-:S03]  /*0570*/  @P3 LOP3.LUT R3, R3, R22, RZ, 0x3c, !PT ;  /* 0x0000001603033212 */ /* 0x010fc600078e3cff */
[----:B------:R-:W4:Y:S01]  /*0580*/  @P4 LDG.E R22, desc[UR4][R10.64+0x60] ;  /* 0x000060040a164981 */ /* 0x000f22000c1e1900 */
[----:B------:R-:W-:Y:S02]  /*0590*/  LOP3.LUT P0, RZ, R24, 0x80, RZ, 0xc0, !PT ;  /* 0x0000008018ff7812 */ /* 0x000fe4000780c0ff */
[----:B------:R-:W-:Y:S02]  /*05a0*/  @P5 LOP3.LUT R15, R15, R26, RZ, 0x3c, !PT ;  /* 0x0000001a0f0f5212 */ /* 0x000fe400078e3cff */
[----:B------:R-:W4:Y:S01]  /*05b0*/  @P6 LDG.E R26, desc[UR4][R10.64+0x78] ;  /* 0x000078040a1a6981 */ /* 0x000f22000c1e1900 */
[----:B------:R-:W-:-:S03]  /*05c0*/  @P3 LOP3.LUT R4, R4, R21, RZ, 0x3c, !PT ;  /* 0x0000001504043212 */ /* 0x000fc600078e3cff */
[----:B------:R-:W4:Y:S01]  /*05d0*/  @P4 LDG.E R21, desc[UR4][R10.64+0x5c] ;  /* 0x00005c040a154981 */ /* 0x000f22000c1e1900 */
[----:B------:R-:W-:-:S03]  /*05e0*/  @P3 LOP3.LUT R2, R2, R23, RZ, 0x3c, !PT ;  /* 0x0000001702023212 */ /* 0x000fc600078e3cff */
[----:B------:R-:W4:Y:S01]  /*05f0*/  @P5 LDG.E R23, desc[UR4][R10.64+0x68] ;  /* 0x000068040a175981 */ /* 0x000f22000c1e1900 */
[----:B------:R-:W-:-:S03]  /*0600*/  @P4 LOP3.LUT R4, R4, R25, RZ, 0x3c, !PT ;  /* 0x0000001904044212 */ /* 0x000fc600078e3cff */
[----:B------:R-:W4:Y:S01]  /*0610*/  @P5 LDG.E R25, desc[UR4][R10.64+0x70] ;  /* 0x000070040a195981 */ /* 0x000f22000c1e1900 */
[----:B--2---:R-:W-:-:S03]  /*0620*/  @P3 LOP3.LUT R5, R5, R18, RZ, 0x3c, !PT ;  /* 0x0000001205053212 */ /* 0x004fc600078e3cff */
[----:B------:R-:W2:Y:S01]  /*0630*/  @P5 LDG.E R18, desc[UR4][R10.64+0x6c] ;  /* 0x00006c040a125981 */ /* 0x000ea2000c1e1900 */
[----:B---3--:R-:W-:-:S03]  /*0640*/  @P4 LOP3.LUT R5, R5, R20, RZ, 0x3c, !PT ;  /* 0x0000001405054212 */ /* 0x008fc600078e3cff */
[----:B------:R-:W3:Y:S01]  /*0650*/  @P5 LDG.E R20, desc[UR4][R10.64+0x74] ;  /* 0x000074040a145981 */ /* 0x000ee2000c1e1900 */
[----:B----4-:R-:W-:-:S03]  /*0660*/  @P4 LOP3.LUT R3, R3, R22, RZ, 0x3c, !PT ;  /* 0x0000001603034212 */ /* 0x010fc600078e3cff */
[----:B------:R-:W4:Y:S01]  /*0670*/  @P0 LDG.E R22, desc[UR4][R10.64+0x8c] ;  /* 0x00008c040a160981 */ /* 0x000f22000c1e1900 */
[----:B------:R-:W-:-:S03]  /*0680*/  @P6 LOP3.LUT R15, R15, R26, RZ, 0x3c, !PT ;  /* 0x0000001a0f0f6212 */ /* 0x000fc600078e3cff */
        /* <DEDUP_REMOVED lines=13> */
[----:B------:R-:W-:Y:S02]  /*0760*/  @P6 LOP3.LUT R4, R4, R27, RZ, 0x3c, !PT ;  /* 0x0000001b04046212 */ /* 0x000fe400078e3cff */
[----:B------:R-:W-:Y:S02]  /*0770*/  @P6 LOP3.LUT R2, R2, R21, RZ, 0x3c, !PT ;  /* 0x0000001502026212 */ /* 0x000fe400078e3cff */
[----:B------:R-:W-:Y:S02]  /*0780*/  @P0 LOP3.LUT R4, R4, R23, RZ, 0x3c, !PT ;  /* 0x0000001704040212 */ /* 0x000fe400078e3cff */
[----:B------:R-:W-:Y:S02]  /*0790*/  @P0 LOP3.LUT R2, R2, R25, RZ, 0x3c, !PT ;  /* 0x0000001902020212 */ /* 0x000fe400078e3cff */
[----:B--2---:R-:W-:Y:S02]  /*07a0*/  @P6 LOP3.LUT R5, R5, R18, RZ, 0x3c, !PT ;  /* 0x0000001205056212 */ /* 0x004fe400078e3cff */
[----:B---3--:R-:W-:-:S02]  /*07b0*/  @P6 LOP3.LUT R3, R3, R20, RZ, 0x3c, !PT ;  /* 0x0000001403036212 */ /* 0x008fc400078e3cff */
[----:B----4-:R-:W-:Y:S02]  /*07c0*/  @P0 LOP3.LUT R5, R5, R22, RZ, 0x3c, !PT ;  /* 0x0000001605050212 */ /* 0x010fe400078e3cff */
[----:B------:R-:W-:Y:S02]  /*07d0*/  @P0 LOP3.LUT R3, R3, R26, RZ, 0x3c, !PT ;  /* 0x0000001a03030212 */ /* 0x000fe400078e3cff */
[----:B------:R-:W-:-:S13]  /*07e0*/  R2P PR, R24.B1, 0x7f ;  /* 0x0000007f18007804 */ /* 0x000fda0000001000 */
[----:B------:R-:W2:Y:S04]  /*07f0*/  @P0 LDG.E R18, desc[UR4][R10.64+0xa0] ;  /* 0x0000a0040a120981 */ /* 0x000ea8000c1e1900 */
[----:B------:R-:W3:Y:S04]  /*0800*/  @P1 LDG.E R22, desc[UR4][R10.64+0xb4] ;  /* 0x0000b4040a161981 */ /* 0x000ee8000c1e1900 */
[----:B------:R-:W4:Y:S04]  /*0810*/  @P2 LDG.E R26, desc[UR4][R10.64+0xc8] ;  /* 0x0000c8040a1a2981 */ /* 0x000f28000c1e1900 */
[----:B------:R-:W4:Y:S04]  /*0820*/  @P3 LDG.E R28, desc[UR4][R10.64+0xdc] ;  /* 0x0000dc040a1c3981 */ /* 0x000f28000c1e1900 */
[----:B------:R-:W4:Y:S04]  /*0830*/  @P0 LDG.E R23, desc[UR4][R10.64+0xa4] ;  /* 0x0000a4040a170981 */ /* 0x000f28000c1e1900 */
[----:B------:R-:W4:Y:S04]  /*0840*/  @P0 LDG.E R20, desc[UR4][R10.64+0xa8] ;  /* 0x0000a8040a140981 */ /* 0x000f28000c1e1900 */
[----:B------:R-:W4:Y:S04]  /*0850*/  @P4 LDG.E R25, desc[UR4][R10.64+0xf0] ;  /* 0x0000f0040a194981 */ /* 0x000f28000c1e1900 */
        /* <DEDUP_REMOVED lines=21> */
[----:B------:R-:W-:Y:S02]  /*09b0*/  LOP3.LUT P0, RZ, R24, 0x8000, RZ, 0xc0, !PT ;  /* 0x0000800018ff7812 */ /* 0x000fe4000780c0ff */
[----:B----4-:R-:W-:Y:S01]  /*09c0*/  @P5 LOP3.LUT R15, R15, R26, RZ, 0x3c, !PT ;  /* 0x0000001a0f0f5212 */ /* 0x010fe200078e3cff */
[----:B------:R-:W4:Y:S04]  /*09d0*/  @P3 LDG.E R24, desc[UR4][R10.64+0xe4] ;  /* 0x0000e4040a183981 */ /* 0x000f28000c1e1900 */
[----:B------:R-:W2:Y:S01]  /*09e0*/  @P6 LDG.E R26, desc[UR4][R10.64+0x118] ;  /* 0x000118040a1a6981 */ /* 0x000ea2000c1e1900 */
        /* <DEDUP_REMOVED lines=8> */
[----:B---3--:R-:W-:-:S03]  /*0a70*/  @P2 LOP3.LUT R3, R3, R22, RZ, 0x3c, !PT ;  /* 0x0000001603032212 */ /* 0x008fc600078e3cff */
[----:B------:R-:W3:Y:S01]  /*0a80*/  @P4 LDG.E R22, desc[UR4][R10.64+0x100] ;  /* 0x000100040a164981 */ /* 0x000ee2000c1e1900 */
[----:B--2---:R-:W-:-:S03]  /*0a90*/  @P6 LOP3.LUT R15, R15, R26, RZ, 0x3c, !PT ;  /* 0x0000001a0f0f6212 */ /* 0x004fc600078e3cff */
[----:B------:R-:W2:Y:S01]  /*0aa0*/  @P0 LDG.E R26, desc[UR4][R10.64+0x12c] ;  /* 0x00012c040a1a0981 */ /* 0x000ea2000c1e1900 */
[----:B----4-:R-:W-:-:S03]  /*0ab0*/  @P2 LOP3.LUT R2, R2, R23, RZ, 0x3c, !PT ;  /* 0x0000001702022212 */ /* 0x010fc600078e3cff */
[----:B------:R-:W4:Y:S01]  /*0ac0*/  @P4 LDG.E R23, desc[UR4][R10.64+0xfc] ;  /* 0x0000fc040a174981 */ /* 0x000f22000c1e1900 */
[----:B------:R-:W-:-:S03]  /*0ad0*/  @P2 LOP3.LUT R5, R5, R20, RZ, 0x3c, !PT ;  /* 0x0000001405052212 */ /* 0x000fc600078e3cff */
[----:B------:R-:W4:Y:S01]  /*0ae0*/  @P4 LDG.E R20, desc[UR4][R10.64+0xf8] ;  /* 0x0000f8040a144981 */ /* 0x000f22000c1e1900 */
[----:B------:R-:W-:Y:S02]  /*0af0*/  @P3 LOP3.LUT R2, R2, R27, RZ, 0x3c, !PT ;  /* 0x0000001b02023212 */ /* 0x000fe400078e3cff */
[----:B------:R-:W-:Y:S01]  /*0b00*/  @P3 LOP3.LUT R4, R4, R25, RZ, 0x3c, !PT ;  /* 0x0000001904043212 */ /* 0x000fe200078e3cff */
[----:B------:R-:W4:Y:S01]  /*0b10*/  @P5 LDG.E R27, desc[UR4][R10.64+0x110] ;  /* 0x000110040a1b5981 */ /* 0x000f22000c1e1900 */
[----:B------:R-:W-:-:S03]  /*0b20*/  @P3 LOP3.LUT R5, R5, R24, RZ, 0x3c, !PT ;  /* 0x0000001805053212 */ /* 0x000fc600078e3cff */
[----:B------:R-:W4:Y:S04]  /*0b30*/  @P5 LDG.E R25, desc[UR4][R10.64+0x108] ;  /* 0x000108040a195981 */ /* 0x000f28000c1e1900 */
        /* <DEDUP_REMOVED lines=19> */
[----:B------:R-:W-:-:S05]  /*0c70*/  VIADD R19, R19, 0x10 ;  /* 0x0000001013137836 */ /* 0x000fca0000000000 */
[----:B------:R-:W-:Y:S02]  /*0c80*/  ISETP.NE.AND P1, PT, R19, 0x20, PT ;  /* 0x000000201300780c */ /* 0x000fe40003f25270 */
[----:B------:R-:W-:Y:S02]  /*0c90*/  @P5 LOP3.LUT R3, R3, R18, RZ, 0x3c, !PT ;  /* 0x0000001203035212 */ /* 0x000fe400078e3cff */
[----:B------:R-:W-:Y:S02]  /*0ca0*/  @P6 LOP3.LUT R4, R4, R21, RZ, 0x3c, !PT ;  /* 0x0000001504046212 */ /* 0x000fe400078e3cff */
[----:B---3--:R-:W-:-:S04]  /*0cb0*/  @P6 LOP3.LUT R3, R3, R22, RZ, 0x3c, !PT ;  /* 0x0000001603036212 */ /* 0x008fc800078e3cff */
[----:B--2---:R-:W-:Y:S02]  /*0cc0*/  @P0 LOP3.LUT R3, R3, R26, RZ, 0x3c, !PT ;  /* 0x0000001a03030212 */ /* 0x004fe400078e3cff */
[----:B----4-:R-:W-:Y:S02]  /*0cd0*/  @P6 LOP3.LUT R2, R2, R23, RZ, 0x3c, !PT ;  /* 0x0000001702026212 */ /* 0x010fe400078e3cff */
[----:B------:R-:W-:Y:S02]  /*0ce0*/  @P6 LOP3.LUT R5, R5, R20, RZ, 0x3c, !PT ;  /* 0x0000001405056212 */ /* 0x000fe400078e3cff */
[----:B------:R-:W-:Y:S02]  /*0cf0*/  @P0 LOP3.LUT R2, R2, R27, RZ, 0x3c, !PT ;  /* 0x0000001b02020212 */ /* 0x000fe400078e3cff */
[----:B------:R-:W-:Y:S02]  /*0d00*/  @P0 LOP3.LUT R4, R4, R25, RZ, 0x3c, !PT ;  /* 0x0000001904040212 */ /* 0x000fe400078e3cff */
[----:B------:R-:W-:Y:S01]  /*0d10*/  @P0 LOP3.LUT R5, R5, R24, RZ, 0x3c, !PT ;  /* 0x0000001805050212 */ /* 0x000fe200078e3cff */
[----:B------:R-:W-:Y:S06]  /*0d20*/  @P1 BRA `(.L_x_131) ;  /* 0xfffffff400481947 */ /* 0x000fec000383ffff */
[----:B------:R-:W-:-:S05]  /*0d30*/  VIADD R17, R17, 0x1 ;  /* 0x0000000111117836 */ /* 0x000fca0000000000 */
[----:B------:R-:W-:-:S13]  /*0d40*/  ISETP.NE.AND P0, PT, R17, 0x5, PT ;  /* 0x000000051100780c */ /* 0x000fda0003f05270 */
[----:B------:R-:W-:Y:S05]  /*0d50*/  @P0 BRA `(.L_x_132) ;  /* 0xfffffff400300947 */ /* 0x000fea000383ffff */
[----:B------:R0:W-:Y:S01]  /*0d60*/  STG.E.64 desc[UR4][R6.64+0x8], R4 ;  /* 0x0000080406007986 */ /* 0x0001e2000c101b04 */
[----:B------:R-:W-:Y:S01]  /*0d70*/  VIADD R14, R14, 0x1 ;  /* 0x000000010e0e7836 */ /* 0x000fe20000000000 */
[----:B------:R-:W-:Y:S02]  /*0d80*/  LOP3.LUT R11, R13, 0x3, RZ, 0xc0, !PT ;  /* 0x000000030d0b7812 */ /* 0x000fe400078ec0ff */
[----:B------:R0:W-:Y:S02]  /*0d90*/  STG.E.64 desc[UR4][R6.64+0x10], R2 ;  /* 0x0000100206007986 */ /* 0x0001e4000c101b04 */
[----:B------:R-:W-:Y:S02]  /*0da0*/  ISETP.GE.U32.AND P0, PT, R14, R11, PT ;  /* 0x0000000b0e00720c */ /* 0x000fe40003f06070 */
[----:B------:R0:W-:Y:S11]  /*0db0*/  STG.E desc[UR4][R6.64+0x4], R15 ;  /* 0x0000040f06007986 */ /* 0x0001f6000c101904 */
[----:B------:R-:W-:Y:S05]  /*0dc0*/  @!P0 BRA `(.L_x_133) ;  /* 0xfffffff400048947 */ /* 0x000fea000383ffff */
.L_x_130:
[----:B------:R-:W-:Y:S05]  /*0dd0*/  BSYNC.RECONVERGENT B1 ;  /* 0x0000000000017941 */ /* 0x000fea0003800200 */
.L_x_129:
[C---:B------:R-:W-:Y:S01]  /*0de0*/  ISETP.GT.U32.AND P0, PT, R13.reuse, 0x3, PT ;  /* 0x000000030d00780c */ /* 0x040fe20003f04070 */
[----:B------:R-:W-:Y:S01]  /*0df0*/  VIADD R12, R12, 0x1 ;  /* 0x000000010c0c7836 */ /* 0x000fe20000000000 */
[--C-:B------:R-:W-:Y:S02]  /*0e00*/  SHF.R.U64 R13, R13, 0x2, R0.reuse ;  /* 0x000000020d0d7819 */ /* 0x100fe40000001200 */
[----:B------:R-:W-:Y:S02]  /*0e10*/  ISETP.GT.U32.AND.EX P0, PT, R0, RZ, PT, P0 ;  /* 0x000000ff0000720c */ /* 0x000fe40003f04100 */
[----:B------:R-:W-:-:S11]  /*0e20*/  SHF.R.U32.HI R0, RZ, 0x2, R0 ;  /* 0x00000002ff007819 */ /* 0x000fd60000011600 */
[----:B------:R-:W-:Y:S05]  /*0e30*/  @P0 BRA `(.L_x_134) ;  /* 0xfffffff000c80947 */ /* 0x000fea000383ffff */
.L_x_128:
[----:B------:R-:W-:Y:S05]  /*0e40*/  BSYNC.RECONVERGENT B0 ;  /* 0x0000000000007941 */ /* 0x000fea0003800200 */
.L_x_127:
[----:B------:R-:W-:Y:S04]  /*0e50*/  STG.E.64 desc[UR4][R6.64+0x18], RZ ;  /* 0x000018ff06007986 */ /* 0x000fe8000c101b04 */
[----:B------:R-:W-:Y:S04]  /*0e60*/  STG.E desc[UR4][R6.64+0x20], RZ ;  /* 0x000020ff06007986 */ /* 0x000fe8000c101904 */
[----:B------:R-:W-:Y:S01]  /*0e70*/  STG.E.64 desc[UR4][R6.64+0x28], RZ ;  /* 0x000028ff06007986 */ /* 0x000fe2000c101b04 */
[----:B------:R-:W-:Y:S05]  /*0e80*/  EXIT ;  /* 0x000000000000794d */ /* 0x000fea0003800000 */
.L_x_135:
        /* <DEDUP_REMOVED lines=15> */
.L_x_148:


//--------------------- .nv.global.init           --------------------------
	.section	.nv.global.init,"aw",@progbits
	.align	4
.nv.global.init:
	.type		mrg32k3aM1SubSeq,@object
	.size		mrg32k3aM1SubSeq,(mrg32k3aM2SubSeq - mrg32k3aM1SubSeq)
mrg32k3aM1SubSeq:
        /*0000*/ 	.byte	0x0b, 0xcc, 0xee, 0x04, 0x73, 0x29, 0x8b, 0x6f, 0xf6, 0x53, 0x03, 0xf6, 0x23, 0xf6, 0xea, 0xda
        /* <DEDUP_REMOVED lines=125> */
	.type		mrg32k3aM2SubSeq,@object
	.size		mrg32k3aM2SubSeq,(mrg32k3aM1 - mrg32k3aM2SubSeq)
mrg32k3aM2SubSeq:
        /* <DEDUP_REMOVED lines=126> */
	.type		mrg32k3aM1,@object
	.size		mrg32k3aM1,(mrg32k3aM1Seq - mrg32k3aM1)
mrg32k3aM1:
        /* <DEDUP_REMOVED lines=144> */
	.type		mrg32k3aM1Seq,@object
	.size		mrg32k3aM1Seq,(mrg32k3aM2 - mrg32k3aM1Seq)
mrg32k3aM1Seq:
        /* <DEDUP_REMOVED lines=144> */
	.type		mrg32k3aM2,@object
	.size		mrg32k3aM2,(mrg32k3aM2Seq - mrg32k3aM2)
mrg32k3aM2:
        /* <DEDUP_REMOVED lines=144> */
	.type		mrg32k3aM2Seq,@object
	.size		mrg32k3aM2Seq,(precalc_xorwow_matrix - mrg32k3aM2Seq)
mrg32k3aM2Seq:
        /* <DEDUP_REMOVED lines=144> */
	.type		precalc_xorwow_matrix,@object
	.size		precalc_xorwow_matrix,(precalc_xorwow_offset_matrix - precalc_xorwow_matrix)
precalc_xorwow_matrix:
        /* <DEDUP_REMOVED lines=6400> */
	.type		precalc_xorwow_offset_matrix,@object
	.size		precalc_xorwow_offset_matrix,(.L_1 - precalc_xorwow_offset_matrix)
precalc_xorwow_offset_matrix:
        /* <DEDUP_REMOVED lines=6400> */
.L_1:


//--------------------- .nv.shared.reserved.0     --------------------------
	.section	.nv.shared.reserved.0,"aw",@nobits
	.weak		__nv_reservedSMEM_offset_0_alias
	.size		__nv_reservedSMEM_offset_0_alias, 0, 64
	.other		__nv_reservedSMEM_offset_0_alias,@"STO_CUDA_RESERVED_SHARED STV_DEFAULT"
__nv_reservedSMEM_offset_0_alias:
	.zero		0
	.zero		64


//--------------------- .nv.constant0._Z11moveAnt_oldPdS_jjddS_PiP17curandStateXORWOW --------------------------
	.section	.nv.constant0._Z11moveAnt_oldPdS_jjddS_PiP17curandStateXORWOW,"a",@progbits
	.sectionflags	@""
	.align	4
.nv.constant0._Z11moveAnt_oldPdS_jjddS_PiP17curandStateXORWOW:
	.zero		960


//--------------------- .nv.constant0._Z7moveAntPdS_S_jjddS_PiP17curandStateXORWOW --------------------------
	.section	.nv.constant0._Z7moveAntPdS_S_jjddS_PiP17curandStateXORWOW,"a",@progbits
	.sectionflags	@""
	.align	4
.nv.constant0._Z7moveAntPdS_S_jjddS_PiP17curandStateXORWOW:
	.zero		968


//--------------------- .nv.constant0._Z22evaporateFermoneKernelPdjd --------------------------
	.section	.nv.constant0._Z22evaporateFermoneKernelPdjd,"a",@progbits
	.sectionflags	@""
	.align	4
.nv.constant0._Z22evaporateFermoneKernelPdjd:
	.zero		920


//--------------------- .nv.constant0._Z14scaleMapKernelPdS_dj --------------------------
	.section	.nv.constant0._Z14scaleMapKernelPdS_dj,"a",@progbits
	.sectionflags	@""
	.align	4
.nv.constant0._Z14scaleMapKernelPdS_dj:
	.zero		924


//--------------------- .nv.constant0._Z9addKernelPiPKiS1_ --------------------------
	.section	.nv.constant0._Z9addKernelPiPKiS1_,"a",@progbits
	.sectionflags	@""
	.align	4
.nv.constant0._Z9addKernelPiPKiS1_:
	.zero		920


//--------------------- .nv.constant0._Z12leaveFermonePdPiS_di --------------------------
	.section	.nv.constant0._Z12leaveFermonePdPiS_di,"a",@progbits
	.sectionflags	@""
	.align	4
.nv.constant0._Z12leaveFermonePdPiS_di:
	.zero		932


//--------------------- .nv.constant0._Z11setupKernelP17curandStateXORWOW --------------------------
	.section	.nv.constant0._Z11setupKernelP17curandStateXORWOW,"a",@progbits
	.sectionflags	@""
	.align	4
.nv.constant0._Z11setupKernelP17curandStateXORWOW:
	.zero		904


//--------------------- SYMBOLS --------------------------

	.type		.nv.reservedSmem.offset0,@object
	.size		.nv.reservedSmem.offset0,0x4
	.type		malloc,@function
